	.target	sm_90a

	.elftype	@"ET_EXEC"


//--------------------- .note.nv.tkinfo           --------------------------
	.section	.note.nv.tkinfo,"",@"SHT_NOTE"
	.sectionflags	@"SHF_NOTE_NV_TKINFO"
	.tkinfo
        /*0018*/ 	.word	0x00000002
        /*0030*/ 	.string	""
        /*0030*/ 	.string	"ptxas"
        /*0030*/ 	.string	"Cuda compilation tools, release 13.0, V13.0.88"
        /*0030*/ 	.string	"Build cuda_13.0.r13.0/compiler.36424714_0"
        /*0030*/ 	.string	"-v  -suppress-debug-info  -lineinfo  -arch sm_90a "



//--------------------- .note.nv.cuinfo           --------------------------
	.section	.note.nv.cuinfo,"",@"SHT_NOTE"
	.sectionflags	@"SHF_NOTE_NV_CUINFO"
        /*0018*/ 	.short	0x0002
        /*001a*/ 	.short	0x005a
        /*001c*/ 	.short	0x0082
	.zero		2


//--------------------- .nv.info                  --------------------------
	.section	.nv.info,"",@"SHT_CUDA_INFO"
	.align	4


	//----- nvinfo : EIATTR_REGCOUNT
	.align		4
        /*0000*/ 	.byte	0x04, 0x2f
        /*0002*/ 	.short	(.L_1 - .L_0)
	.align		4
.L_0:
        /*0004*/ 	.word	index@(matmul_kernel)
        /*0008*/ 	.word	0x000000ff


	//----- nvinfo : EIATTR_FRAME_SIZE
	.align		4
.L_1:
        /*000c*/ 	.byte	0x04, 0x11
        /*000e*/ 	.short	(.L_3 - .L_2)
	.align		4
.L_2:
        /*0010*/ 	.word	index@(matmul_kernel)
        /*0014*/ 	.word	0x00000368


	//----- nvinfo : EIATTR_MIN_STACK_SIZE
	.align		4
.L_3:
        /*0018*/ 	.byte	0x04, 0x12
        /*001a*/ 	.short	(.L_5 - .L_4)
	.align		4
.L_4:
        /*001c*/ 	.word	index@(matmul_kernel)
        /*0020*/ 	.word	0x00000368
.L_5:


//--------------------- .nv.compat                --------------------------
	.section	.nv.compat,"",@"SHT_CUDA_COMPAT_INFO"
	.align	4
        /*0000*/ 	.byte	0x02, 0x09, 0x01, 0x00, 0x02, 0x02, 0x04, 0x00, 0x02, 0x05, 0x05, 0x00, 0x03, 0x07, 0x01, 0x01
        /*0010*/ 	.byte	0x02, 0x03, 0x00, 0x00, 0x02, 0x06, 0x01, 0x00, 0x04, 0x0b, 0x08, 0x00, 0x00, 0x00, 0x00, 0x00
        /*0020*/ 	.byte	0x00, 0x00, 0x00, 0x00


//--------------------- .nv.info.matmul_kernel    --------------------------
	.section	.nv.info.matmul_kernel,"",@"SHT_CUDA_INFO"
	.sectionflags	@""
	.align	4


	//----- nvinfo : EIATTR_CUDA_API_VERSION
	.align		4
        /*0000*/ 	.byte	0x04, 0x37
        /*0002*/ 	.short	(.L_7 - .L_6)
.L_6:
        /*0004*/ 	.word	0x00000082


	//----- nvinfo : EIATTR_KPARAM_INFO
	.align		4
.L_7:
        /*0008*/ 	.byte	0x04, 0x17
        /*000a*/ 	.short	(.L_9 - .L_8)
.L_8:
        /*000c*/ 	.word	0x00000000
        /*0010*/ 	.short	0x000d
        /*0012*/ 	.short	0x0048
        /*0014*/ 	.byte	0x00, 0xf4, 0x21, 0x00


	//----- nvinfo : EIATTR_KPARAM_INFO
	.align		4
.L_9:
        /*0018*/ 	.byte	0x04, 0x17
        /*001a*/ 	.short	(.L_11 - .L_10)
.L_10:
        /*001c*/ 	.word	0x00000000
        /*0020*/ 	.short	0x000c
        /*0022*/ 	.short	0x0040
        /*0024*/ 	.byte	0x00, 0xf4, 0x21, 0x00


	//----- nvinfo : EIATTR_KPARAM_INFO
	.align		4
.L_11:
        /*0028*/ 	.byte	0x04, 0x17
        /*002a*/ 	.short	(.L_13 - .L_12)
.L_12:
        /*002c*/ 	.word	0x00000000
        /*0030*/ 	.short	0x000b
        /*0032*/ 	.short	0x0038
        /*0034*/ 	.byte	0x00, 0xf0, 0x11, 0x00


	//----- nvinfo : EIATTR_KPARAM_INFO
	.align		4
.L_13:
        /*0038*/ 	.byte	0x04, 0x17
        /*003a*/ 	.short	(.L_15 - .L_14)
.L_14:
        /*003c*/ 	.word	0x00000000
        /*0040*/ 	.short	0x000a
        /*0042*/ 	.short	0x0034
        /*0044*/ 	.byte	0x00, 0xf0, 0x11, 0x00


	//----- nvinfo : EIATTR_KPARAM_INFO
	.align		4
.L_15:
        /*0048*/ 	.byte	0x04, 0x17
        /*004a*/ 	.short	(.L_17 - .L_16)
.L_16:
        /*004c*/ 	.word	0x00000000
        /*0050*/ 	.short	0x0009
        /*0052*/ 	.short	0x0030
        /*0054*/ 	.byte	0x00, 0xf0, 0x11, 0x00


	//----- nvinfo : EIATTR_KPARAM_INFO
	.align		4
.L_17:
        /*0058*/ 	.byte	0x04, 0x17
        /*005a*/ 	.short	(.L_19 - .L_18)
.L_18:
        /*005c*/ 	.word	0x00000000
        /*0060*/ 	.short	0x0008
        /*0062*/ 	.short	0x002c
        /*0064*/ 	.byte	0x00, 0xf0, 0x11, 0x00


	//----- nvinfo : EIATTR_KPARAM_INFO
	.align		4
.L_19:
        /*0068*/ 	.byte	0x04, 0x17
        /*006a*/ 	.short	(.L_21 - .L_20)
.L_20:
        /*006c*/ 	.word	0x00000000
        /*0070*/ 	.short	0x0007
        /*0072*/ 	.short	0x0028
        /*0074*/ 	.byte	0x00, 0xf0, 0x11, 0x00


	//----- nvinfo : EIATTR_KPARAM_INFO
	.align		4
.L_21:
        /*0078*/ 	.byte	0x04, 0x17
        /*007a*/ 	.short	(.L_23 - .L_22)
.L_22:
        /*007c*/ 	.word	0x00000000
        /*0080*/ 	.short	0x0006
        /*0082*/ 	.short	0x0024
        /*0084*/ 	.byte	0x00, 0xf0, 0x11, 0x00


	//----- nvinfo : EIATTR_KPARAM_INFO
	.align		4
.L_23:
        /*0088*/ 	.byte	0x04, 0x17
        /*008a*/ 	.short	(.L_25 - .L_24)
.L_24:
        /*008c*/ 	.word	0x00000000
        /*0090*/ 	.short	0x0005
        /*0092*/ 	.short	0x0020
        /*0094*/ 	.byte	0x00, 0xf0, 0x11, 0x00


	//----- nvinfo : EIATTR_KPARAM_INFO
	.align		4
.L_25:
        /*0098*/ 	.byte	0x04, 0x17
        /*009a*/ 	.short	(.L_27 - .L_26)
.L_26:
        /*009c*/ 	.word	0x00000000
        /*00a0*/ 	.short	0x0004
        /*00a2*/ 	.short	0x001c
        /*00a4*/ 	.byte	0x00, 0xf0, 0x11, 0x00


	//----- nvinfo : EIATTR_KPARAM_INFO
	.align		4
.L_27:
        /*00a8*/ 	.byte	0x04, 0x17
        /*00aa*/ 	.short	(.L_29 - .L_28)
.L_28:
        /*00ac*/ 	.word	0x00000000
        /*00b0*/ 	.short	0x0003
        /*00b2*/ 	.short	0x0018
        /*00b4*/ 	.byte	0x00, 0xf0, 0x11, 0x00


	//----- nvinfo : EIATTR_KPARAM_INFO
	.align		4
.L_29:
        /*00b8*/ 	.byte	0x04, 0x17
        /*00ba*/ 	.short	(.L_31 - .L_30)
.L_30:
        /*00bc*/ 	.word	0x00000000
        /*00c0*/ 	.short	0x0002
        /*00c2*/ 	.short	0x0010
        /*00c4*/ 	.byte	0x00, 0xf4, 0x21, 0x00


	//----- nvinfo : EIATTR_KPARAM_INFO
	.align		4
.L_31:
        /*00c8*/ 	.byte	0x04, 0x17
        /*00ca*/ 	.short	(.L_33 - .L_32)
.L_32:
        /*00cc*/ 	.word	0x00000000
        /*00d0*/ 	.short	0x0001
        /*00d2*/ 	.short	0x0008
        /*00d4*/ 	.byte	0x00, 0xf4, 0x21, 0x00


	//----- nvinfo : EIATTR_KPARAM_INFO
	.align		4
.L_33:
        /*00d8*/ 	.byte	0x04, 0x17
        /*00da*/ 	.short	(.L_35 - .L_34)
.L_34:
        /*00dc*/ 	.word	0x00000000
        /*00e0*/ 	.short	0x0000
        /*00e2*/ 	.short	0x0000
        /*00e4*/ 	.byte	0x00, 0xf4, 0x21, 0x00


	//----- nvinfo : EIATTR_SPARSE_MMA_MASK
	.align		4
.L_35:
        /*00e8*/ 	.byte	0x03, 0x50
        /*00ea*/ 	.short	0x0000


	//----- nvinfo : EIATTR_MAXREG_COUNT
	.align		4
        /*00ec*/ 	.byte	0x03, 0x1b
        /*00ee*/ 	.short	0x00ff


	//----- nvinfo : EIATTR_NUM_BARRIERS
	.align		4
        /*00f0*/ 	.byte	0x02, 0x4c
        /*00f2*/ 	.byte	0x01
	.zero		1


	//----- nvinfo : EIATTR_ANNOTATIONS
	.align		4
        /*00f4*/ 	.byte	0x04, 0x55
        /*00f6*/ 	.short	(.L_37 - .L_36)


	//   ....[0]....
.L_36:
        /*00f8*/ 	.word	0x00000001
        /*00fc*/ 	.byte	0xa0, 0x05, 0x00, 0x00, 0x01, 0x00, 0x00, 0x00, 0xc0, 0x05, 0x00, 0x00, 0x01, 0x00, 0x00, 0x00
        /* <DEDUP_REMOVED lines=194> */
        /*0d2c*/ 	.byte	0x50, 0x6a, 0x00, 0x00, 0x01, 0x00, 0x00, 0x00, 0x70, 0x6a, 0x00, 0x00


	//----- nvinfo : EIATTR_MERCURY_ISA_VERSION
	.align		4
.L_37:
        /*0d38*/ 	.byte	0x03, 0x5f
        /*0d3a*/ 	.short	0x0101


	//----- nvinfo : EIATTR_EXIT_INSTR_OFFSETS
	.align		4
        /*0d3c*/ 	.byte	0x04, 0x1c
        /*0d3e*/ 	.short	(.L_39 - .L_38)


	//   ....[0]....
.L_38:
        /*0d40*/ 	.word	0x00007670


	//   ....[1]....
        /*0d44*/ 	.word	0x000076a0


	//----- nvinfo : EIATTR_REQNTID
	.align		4
.L_39:
        /*0d48*/ 	.byte	0x04, 0x10
        /*0d4a*/ 	.short	(.L_41 - .L_40)
.L_40:
        /*0d4c*/ 	.word	0x00000100
        /*0d50*/ 	.word	0x00000001
        /*0d54*/ 	.word	0x00000001


	//----- nvinfo : EIATTR_CBANK_PARAM_SIZE
	.align		4
.L_41:
        /*0d58*/ 	.byte	0x03, 0x19
        /*0d5a*/ 	.short	0x0050


	//----- nvinfo : EIATTR_PARAM_CBANK
	.align		4
        /*0d5c*/ 	.byte	0x04, 0x0a
        /*0d5e*/ 	.short	(.L_43 - .L_42)
	.align		4
.L_42:
        /*0d60*/ 	.word	index@(.nv.constant0.matmul_kernel)
        /*0d64*/ 	.short	0x0210
        /*0d66*/ 	.short	0x0050


	//----- nvinfo : EIATTR_SW_WAR
	.align		4
.L_43:
        /*0d68*/ 	.byte	0x04, 0x36
        /*0d6a*/ 	.short	(.L_45 - .L_44)
.L_44:
        /*0d6c*/ 	.word	0x00000008
.L_45:


//--------------------- .nv.callgraph             --------------------------
	.section	.nv.callgraph,"",@"SHT_CUDA_CALLGRAPH"
	.align	4
	.sectionentsize	8
	.align		4
        /*0000*/ 	.word	0x00000000
	.align		4
        /*0004*/ 	.word	0xffffffff
	.align		4
        /*0008*/ 	.word	0x00000000
	.align		4
        /*000c*/ 	.word	0xfffffffe
	.align		4
        /*0010*/ 	.word	0x00000000
	.align		4
        /*0014*/ 	.word	0xfffffffd
	.align		4
        /*0018*/ 	.word	0x00000000
	.align		4
        /*001c*/ 	.word	0xfffffffc


//--------------------- .text.matmul_kernel       --------------------------
	.section	.text.matmul_kernel,"ax",@progbits
	.align	128
        .global         matmul_kernel
        .type           matmul_kernel,@function
        .size           matmul_kernel,(.L_x_3 - matmul_kernel)
        .other          matmul_kernel,@"STO_CUDA_ENTRY STV_DEFAULT"
matmul_kernel:
.text.matmul_kernel:
[----:B------:R-:W0:Y:S08]  /*0000*/  LDC R1, c[0x0][0x28] ;  /* 0x00000a00ff017b82 */ /* 0x000e300000000800 */
[----:B------:R-:W1:Y:S01]  /*0010*/  LDC.64 R2, c[0x0][0x228] ;  /* 0x00008a00ff027b82 */ /* 0x000e620000000a00 */
[----:B------:R-:W2:Y:S01]  /*0020*/  S2R R7, SR_CTAID.X ;  /* 0x0000000000077919 */ /* 0x000ea20000002500 */
[----:B0-----:R-:W-:Y:S01]  /*0030*/  VIADD R1, R1, 0xfffffc98 ;  /* 0xfffffc9801017836 */ /* 0x001fe20000000000 */
[----:B------:R-:W-:Y:S01]  /*0040*/  UMOV UR14, 0x400 ;  /* 0x00000400000e7882 */ /* 0x000fe20000000000 */
[----:B------:R-:W-:Y:S01]  /*0050*/  ULDC.64 UR24, c[0x0][0x208] ;  /* 0x0000820000187ab9 */ /* 0x000fe20000000a00 */
[----:B------:R-:W0:Y:S01]  /*0060*/  S2R R56, SR_TID.X ;  /* 0x0000000000387919 */ /* 0x000e220000002100 */
[----:B------:R-:W-:-:S02]  /*0070*/  CS2R R14, SRZ ;  /* 0x00000000000e7805 */ /* 0x000fc4000001ff00 */
[----:B------:R-:W-:Y:S01]  /*0080*/  CS2R R16, SRZ ;  /* 0x0000000000107805 */ /* 0x000fe2000001ff00 */
[----:B------:R-:W3:Y:S01]  /*0090*/  S2UR UR4, SR_CgaCtaId ;  /* 0x00000000000479c3 */ /* 0x000ee20000008800 */
[----:B------:R-:W-:Y:S02]  /*00a0*/  CS2R R18, SRZ ;  /* 0x0000000000127805 */ /* 0x000fe4000001ff00 */
[----:B------:R-:W-:Y:S02]  /*00b0*/  CS2R R20, SRZ ;  /* 0x0000000000147805 */ /* 0x000fe4000001ff00 */
[----:B------:R-:W-:Y:S01]  /*00c0*/  CS2R R22, SRZ ;  /* 0x0000000000167805 */ /* 0x000fe2000001ff00 */
[----:B-1----:R-:W-:-:S05]  /*00d0*/  VIADD R0, R3, 0xf ;  /* 0x0000000f03007836 */ /* 0x002fca0000000000 */
[----:B------:R-:W-:Y:S01]  /*00e0*/  SHF.R.S32.HI R5, RZ, 0x1f, R0 ;  /* 0x0000001fff057819 */ /* 0x000fe20000011400 */
[----:B---3--:R-:W-:-:S03]  /*00f0*/  ULEA UR14, UR4, UR14, 0x18 ;  /* 0x0000000e040e7291 */ /* 0x008fc6000f8ec03f */
[----:B------:R-:W-:Y:S02]  /*0100*/  LEA.HI R5, R5, R0, RZ, 0x4 ;  /* 0x0000000005057211 */ /* 0x000fe400078f20ff */
[----:B--2---:R-:W-:Y:S02]  /*0110*/  IABS R10, R7 ;  /* 0x00000007000a7213 */ /* 0x004fe40000000000 */
[----:B------:R-:W-:-:S05]  /*0120*/  SHF.R.S32.HI R5, RZ, 0x4, R5 ;  /* 0x00000004ff057819 */ /* 0x000fca0000011405 */
[----:B------:R-:W-:-:S05]  /*0130*/  IMAD.SHL.U32 R6, R5, 0x8, RZ ;  /* 0x0000000805067824 */ /* 0x000fca00078e00ff */
[-C--:B------:R-:W-:Y:S02]  /*0140*/  IABS R9, R6.reuse ;  /* 0x0000000600097213 */ /* 0x080fe40000000000 */
[----:B------:R-:W-:Y:S02]  /*0150*/  IABS R12, R6 ;  /* 0x00000006000c7213 */ /* 0x000fe40000000000 */
[----:B------:R-:W1:Y:S08]  /*0160*/  I2F.RP R0, R9 ;  /* 0x0000000900007306 */ /* 0x000e700000209400 */
[----:B-1----:R-:W1:Y:S02]  /*0170*/  MUFU.RCP R0, R0 ;  /* 0x0000000000007308 */ /* 0x002e640000001000 */
[----:B-1----:R-:W-:-:S02]  /*0180*/  VIADD R4, R0, 0xffffffe ;  /* 0x0ffffffe00047836 */ /* 0x002fc40000000000 */
[----:B------:R-:W-:-:S04]  /*0190*/  IMAD.MOV R0, RZ, RZ, -R12 ;  /* 0x000000ffff007224 */ /* 0x000fc800078e0a0c */
[----:B------:R1:W2:Y:S02]  /*01a0*/  F2I.FTZ.U32.TRUNC.NTZ R5, R4 ;  /* 0x0000000400057305 */ /* 0x0002a4000021f000 */
[----:B-1----:R-:W-:Y:S02]  /*01b0*/  IMAD.MOV.U32 R4, RZ, RZ, RZ ;  /* 0x000000ffff047224 */ /* 0x002fe400078e00ff */
[----:B--2---:R-:W-:-:S04]  /*01c0*/  IMAD.MOV R8, RZ, RZ, -R5 ;  /* 0x000000ffff087224 */ /* 0x004fc800078e0a05 */
[----:B------:R-:W-:Y:S02]  /*01d0*/  IMAD R11, R8, R9, RZ ;  /* 0x00000009080b7224 */ /* 0x000fe400078e02ff */
[----:B------:R-:W-:Y:S02]  /*01e0*/  IMAD.MOV.U32 R8, RZ, RZ, R10 ;  /* 0x000000ffff087224 */ /* 0x000fe400078e000a */
[----:B------:R-:W-:-:S06]  /*01f0*/  IMAD.HI.U32 R5, R5, R11, R4 ;  /* 0x0000000b05057227 */ /* 0x000fcc00078e0004 */
[----:B------:R-:W-:-:S04]  /*0200*/  IMAD.HI.U32 R5, R5, R8, RZ ;  /* 0x0000000805057227 */ /* 0x000fc800078e00ff */
[----:B------:R-:W-:-:S05]  /*0210*/  IMAD R0, R5, R0, R8 ;  /* 0x0000000005007224 */ /* 0x000fca00078e0208 */
[----:B------:R-:W-:-:S13]  /*0220*/  ISETP.GT.U32.AND P1, PT, R9, R0, PT ;  /* 0x000000000900720c */ /* 0x000fda0003f24070 */
[----:B------:R-:W-:Y:S02]  /*0230*/  @!P1 IMAD.IADD R0, R0, 0x1, -R9 ;  /* 0x0000000100009824 */ /* 0x000fe400078e0a09 */
[----:B------:R-:W-:Y:S01]  /*0240*/  @!P1 VIADD R5, R5, 0x1 ;  /* 0x0000000105059836 */ /* 0x000fe20000000000 */
[----:B------:R-:W-:Y:S02]  /*0250*/  ISETP.NE.AND P1, PT, R6, RZ, PT ;  /* 0x000000ff0600720c */ /* 0x000fe40003f25270 */
[----:B------:R-:W-:Y:S02]  /*0260*/  ISETP.GE.U32.AND P0, PT, R0, R9, PT ;  /* 0x000000090000720c */ /* 0x000fe40003f06070 */
[----:B------:R-:W-:-:S04]  /*0270*/  LOP3.LUT R0, R7, R6, RZ, 0x3c, !PT ;  /* 0x0000000607007212 */ /* 0x000fc800078e3cff */
[----:B------:R-:W-:Y:S01]  /*0280*/  ISETP.GE.AND P2, PT, R0, RZ, PT ;  /* 0x000000ff0000720c */ /* 0x000fe20003f46270 */
[----:B------:R-:W-:-:S06]  /*0290*/  VIADD R0, R2, 0x1ff ;  /* 0x000001ff02007836 */ /* 0x000fcc0000000000 */
[----:B------:R-:W-:-:S04]  /*02a0*/  @P0 VIADD R5, R5, 0x1 ;  /* 0x0000000105050836 */ /* 0x000fc80000000000 */
[----:B------:R-:W-:Y:S01]  /*02b0*/  IMAD.MOV.U32 R4, RZ, RZ, R5 ;  /* 0x000000ffff047224 */ /* 0x000fe200078e0005 */
[----:B------:R-:W-:-:S03]  /*02c0*/  SHF.R.S32.HI R5, RZ, 0x1f, R0 ;  /* 0x0000001fff057819 */ /* 0x000fc60000011400 */
[----:B------:R-:W-:Y:S01]  /*02d0*/  @!P2 IMAD.MOV R4, RZ, RZ, -R4 ;  /* 0x000000ffff04a224 */ /* 0x000fe200078e0a04 */
[----:B------:R-:W-:Y:S02]  /*02e0*/  @!P1 LOP3.LUT R4, RZ, R6, RZ, 0x33, !PT ;  /* 0x00000006ff049212 */ /* 0x000fe400078e33ff */
[----:B------:R-:W-:-:S03]  /*02f0*/  LEA.HI R5, R5, R0, RZ, 0x9 ;  /* 0x0000000005057211 */ /* 0x000fc600078f48ff */
[----:B------:R-:W-:Y:S02]  /*0300*/  IMAD.SHL.U32 R8, R4, 0x8, RZ ;  /* 0x0000000804087824 */ /* 0x000fe400078e00ff */
[----:B------:R-:W-:-:S03]  /*0310*/  IMAD.MOV R4, RZ, RZ, -R4 ;  /* 0x000000ffff047224 */ /* 0x000fc600078e0a04 */
[----:B------:R-:W-:Y:S01]  /*0320*/  LEA.HI.SX32 R5, R5, -R8, 0x17 ;  /* 0x8000000805057211 */ /* 0x000fe200078fbaff */
[----:B------:R-:W-:-:S03]  /*0330*/  IMAD R10, R6, R4, R7 ;  /* 0x00000004060a7224 */ /* 0x000fc600078e0207 */
[----:B------:R-:W-:-:S04]  /*0340*/  VIMNMX R13, R5, 0x8, PT ;  /* 0x00000008050d7848 */ /* 0x000fc80003fe0100 */
[-C--:B------:R-:W-:Y:S02]  /*0350*/  IABS R9, R13.reuse ;  /* 0x0000000d00097213 */ /* 0x080fe40000000000 */
[----:B------:R-:W-:Y:S02]  /*0360*/  IABS R6, R13 ;  /* 0x0000000d00067213 */ /* 0x000fe40000000000 */
[----:B------:R-:W1:Y:S08]  /*0370*/  I2F.RP R0, R9 ;  /* 0x0000000900007306 */ /* 0x000e700000209400 */
[----:B-1----:R-:W1:Y:S02]  /*0380*/  MUFU.RCP R0, R0 ;  /* 0x0000000000007308 */ /* 0x002e640000001000 */
[----:B-1----:R-:W-:-:S02]  /*0390*/  VIADD R5, R0, 0xffffffe ;  /* 0x0ffffffe00057836 */ /* 0x002fc40000000000 */
[----:B------:R-:W-:Y:S02]  /*03a0*/  IMAD.MOV R0, RZ, RZ, -R6 ;  /* 0x000000ffff007224 */ /* 0x000fe400078e0a06 */
[----:B------:R-:W1:Y:S02]  /*03b0*/  LDC R6, c[0x0][0x230] ;  /* 0x00008c00ff067b82 */ /* 0x000e640000000800 */
[----:B------:R-:W2:Y:S02]  /*03c0*/  F2I.FTZ.U32.TRUNC.NTZ R5, R5 ;  /* 0x0000000500057305 */ /* 0x000ea4000021f000 */
[----:B--2---:R-:W-:-:S04]  /*03d0*/  IMAD.MOV R11, RZ, RZ, -R5 ;  /* 0x000000ffff0b7224 */ /* 0x004fc800078e0a05 */
[----:B------:R-:W-:Y:S01]  /*03e0*/  IMAD.MOV.U32 R4, RZ, RZ, R11 ;  /* 0x000000ffff047224 */ /* 0x000fe200078e000b */
[----:B------:R-:W-:-:S03]  /*03f0*/  IABS R11, R10 ;  /* 0x0000000a000b7213 */ /* 0x000fc60000000000 */
[----:B------:R-:W-:Y:S02]  /*0400*/  IMAD R7, R4, R9, RZ ;  /* 0x0000000904077224 */ /* 0x000fe400078e02ff */
[----:B------:R-:W-:-:S04]  /*0410*/  IMAD.MOV.U32 R4, RZ, RZ, RZ ;  /* 0x000000ffff047224 */ /* 0x000fc800078e00ff */
[----:B------:R-:W-:Y:S01]  /*0420*/  IMAD.HI.U32 R4, R5, R7, R4 ;  /* 0x0000000705047227 */ /* 0x000fe200078e0004 */
[----:B0-----:R-:W-:-:S05]  /*0430*/  LOP3.LUT R5, R56, 0xff, RZ, 0xc0, !PT ;  /* 0x000000ff38057812 */ /* 0x001fca00078ec0ff */
        /* <DEDUP_REMOVED lines=8> */
[----:B------:R-:W-:-:S07]  /*04c0*/  ISETP.GE.AND P2, PT, R0, RZ, PT ;  /* 0x000000ff0000720c */ /* 0x000fce0003f46270 */
[----:B------:R-:W-:-:S06]  /*04d0*/  @P0 VIADD R4, R4, 0x1 ;  /* 0x0000000104040836 */ /* 0x000fcc0000000000 */
[----:B------:R-:W-:Y:S01]  /*04e0*/  @!P2 IMAD.MOV R4, RZ, RZ, -R4 ;  /* 0x000000ffff04a224 */ /* 0x000fe200078e0a04 */
[----:B------:R-:W-:-:S05]  /*04f0*/  @!P1 LOP3.LUT R4, RZ, R13, RZ, 0x33, !PT ;  /* 0x0000000dff049212 */ /* 0x000fca00078e33ff */
[----:B------:R-:W-:Y:S02]  /*0500*/  IMAD.MOV R0, RZ, RZ, -R4 ;  /* 0x000000ffff007224 */ /* 0x000fe400078e0a04 */
[----:B------:R-:W-:Y:S02]  /*0510*/  IMAD.SHL.U32 R59, R4, 0x10, RZ ;  /* 0x00000010043b7824 */ /* 0x000fe400078e00ff */
[----:B------:R-:W-:Y:S01]  /*0520*/  IMAD R0, R13, R0, R10 ;  /* 0x000000000d007224 */ /* 0x000fe200078e020a */
[----:B------:R-:W-:Y:S02]  /*0530*/  CS2R R10, SRZ ;  /* 0x00000000000a7805 */ /* 0x000fe4000001ff00 */
[----:B------:R-:W-:Y:S01]  /*0540*/  CS2R R12, SRZ ;  /* 0x00000000000c7805 */ /* 0x000fe2000001ff00 */
[----:B------:R-:W-:Y:S01]  /*0550*/  IMAD.IADD R0, R8, 0x1, R0 ;  /* 0x0000000108007824 */ /* 0x000fe200078e0200 */
[----:B------:R-:W-:-:S03]  /*0560*/  CS2R R8, SRZ ;  /* 0x0000000000087805 */ /* 0x000fc6000001ff00 */
[----:B------:R-:W-:Y:S02]  /*0570*/  IMAD R58, R0, 0x200, R5 ;  /* 0x00000200003a7824 */ /* 0x000fe400078e0205 */
[----:B-1----:R-:W-:Y:S02]  /*0580*/  VIADD R0, R6, 0x3f ;  /* 0x0000003f06007836 */ /* 0x002fe40000000000 */
[----:B------:R-:W-:Y:S01]  /*0590*/  VIADD R57, R58, 0x100 ;  /* 0x000001003a397836 */ /* 0x000fe20000000000 */
[----:B------:R0:W-:Y:S02]  /*05a0*/  STL [R1+0x11c], R58 ;  /* 0x00011c3a01007387 */ /* 0x0001e40000100800 */
[----:B------:R-:W-:Y:S02]  /*05b0*/  ISETP.GE.AND P0, PT, R0, 0x40, PT ;  /* 0x000000400000780c */ /* 0x000fe40003f06270 */
[----:B------:R0:W-:Y:S04]  /*05c0*/  STL [R1+0x124], R57 ;  /* 0x0001243901007387 */ /* 0x0001e80000100800 */
[----:B------:R0:W-:Y:S07]  /*05d0*/  STL [R1+0x120], R59 ;  /* 0x0001203b01007387 */ /* 0x0001ee0000100800 */
[----:B------:R-:W-:Y:S05]  /*05e0*/  @!P0 BRA `(.L_x_0) ;  /* 0x0000006400088947 */ /* 0x000fea0003800000 */
[----:B------:R-:W-:Y:S01]  /*05f0*/  IABS R12, R2 ;  /* 0x00000002000c7213 */ /* 0x000fe20000000000 */
[----:B------:R-:W1:Y:S01]  /*0600*/  LDC R242, c[0x0][0x238] ;  /* 0x00008e00fff27b82 */ /* 0x000e620000000800 */
[----:B------:R-:W-:Y:S01]  /*0610*/  IABS R13, R3 ;  /* 0x00000003000d7213 */ /* 0x000fe20000000000 */
[----:B------:R-:W-:Y:S01]  /*0620*/  ULDC UR4, c[0x0][0x234] ;  /* 0x00008d0000047ab9 */ /* 0x000fe20000000800 */
[----:B------:R-:W2:Y:S01]  /*0630*/  I2F.RP R8, R12 ;  /* 0x0000000c00087306 */ /* 0x000ea20000209400 */
[----:B------:R-:W-:Y:S01]  /*0640*/  IABS R10, R57 ;  /* 0x00000039000a7213 */ /* 0x000fe20000000000 */
[----:B------:R-:W-:Y:S01]  /*0650*/  ULDC UR5, c[0x0][0x23c] ;  /* 0x00008f0000057ab9 */ /* 0x000fe20000000800 */
[----:B------:R-:W-:Y:S01]  /*0660*/  ISETP.GE.AND P6, PT, R58, RZ, PT ;  /* 0x000000ff3a00720c */ /* 0x000fe20003fc6270 */
[----:B------:R-:W-:Y:S01]  /*0670*/  ULDC.64 UR6, c[0x0][0x218] ;  /* 0x0000860000067ab9 */ /* 0x000fe20000000a00 */
[----:B------:R-:W-:Y:S01]  /*0680*/  LOP3.LUT R252, R56, 0x3f, RZ, 0xc0, !PT ;  /* 0x0000003f38fc7812 */ /* 0x000fe200078ec0ff */
[----:B------:R-:W-:Y:S01]  /*0690*/  ULDC UR8, c[0x0][0x230] ;  /* 0x00008c0000087ab9 */ /* 0x000fe20000000800 */
[----:B------:R-:W-:Y:S01]  /*06a0*/  CS2R R48, SRZ ;  /* 0x0000000000307805 */ /* 0x000fe2000001ff00 */
[----:B------:R-:W3:Y:S01]  /*06b0*/  I2F.RP R9, R13 ;  /* 0x0000000d00097306 */ /* 0x000ee20000209400 */
[----:B------:R-:W-:Y:S01]  /*06c0*/  CS2R R50, SRZ ;  /* 0x0000000000327805 */ /* 0x000fe2000001ff00 */
[----:B------:R-:W-:Y:S01]  /*06d0*/  IMAD R252, R252, UR5, RZ ;  /* 0x00000005fcfc7c24 */ /* 0x000fe2000f8e02ff */
[----:B------:R-:W-:Y:S01]  /*06e0*/  ULDC UR5, c[0x0][0x240] ;  /* 0x0000900000057ab9 */ /* 0x000fe20000000800 */
[----:B------:R-:W-:-:S02]  /*06f0*/  CS2R R52, SRZ ;  /* 0x0000000000347805 */ /* 0x000fc4000001ff00 */
[----:B------:R-:W-:Y:S01]  /*0700*/  CS2R R54, SRZ ;  /* 0x0000000000367805 */ /* 0x000fe2000001ff00 */
[----:B------:R-:W-:Y:S01]  /*0710*/  ULDC.64 UR12, c[0x0][0x210] ;  /* 0x00008400000c7ab9 */ /* 0x000fe20000000a00 */
[----:B------:R-:W-:Y:S01]  /*0720*/  ULDC UR26, c[0x0][0x238] ;  /* 0x00008e00001a7ab9 */ /* 0x000fe20000000800 */
[----:B--2---:R-:W2:Y:S01]  /*0730*/  MUFU.RCP R8, R8 ;  /* 0x0000000800087308 */ /* 0x004ea20000001000 */
[----:B------:R-:W-:Y:S01]  /*0740*/  UMOV UR11, 0x40000040 ;  /* 0x40000040000b7882 */ /* 0x000fe20000000000 */
[C---:B-1----:R-:W-:Y:S02]  /*0750*/  IMAD R29, R242.reuse, 0x3f, RZ ;  /* 0x0000003ff21d7824 */ /* 0x042fe400078e02ff */
[----:B------:R-:W-:-:S04]  /*0760*/  IMAD R31, R242, 0x3e, RZ ;  /* 0x0000003ef21f7824 */ /* 0x000fc800078e02ff */
[----:B---3--:R-:W1:Y:S01]  /*0770*/  MUFU.RCP R9, R9 ;  /* 0x0000000900097308 */ /* 0x008e620000001000 */
[C---:B------:R-:W-:Y:S02]  /*0780*/  IMAD R33, R242.reuse, 0x3d, RZ ;  /* 0x0000003df2217824 */ /* 0x040fe400078e02ff */
[C---:B------:R-:W-:Y:S02]  /*0790*/  IMAD R35, R242.reuse, 0x3c, RZ ;  /* 0x0000003cf2237824 */ /* 0x040fe400078e02ff */
[C---:B------:R-:W-:Y:S02]  /*07a0*/  IMAD R37, R242.reuse, 0x3b, RZ ;  /* 0x0000003bf2257824 */ /* 0x040fe400078e02ff */
[----:B------:R-:W-:Y:S02]  /*07b0*/  IMAD R39, R242, 0x3a, RZ ;  /* 0x0000003af2277824 */ /* 0x000fe400078e02ff */
[----:B--2---:R-:W-:Y:S01]  /*07c0*/  VIADD R4, R8, 0xffffffe ;  /* 0x0ffffffe08047836 */ /* 0x004fe20000000000 */
[----:B------:R-:W-:Y:S01]  /*07d0*/  IABS R8, R58 ;  /* 0x0000003a00087213 */ /* 0x000fe20000000000 */
[----:B------:R-:W-:-:S02]  /*07e0*/  IMAD R41, R242, 0x39, RZ ;  /* 0x00000039f2297824 */ /* 0x000fc400078e02ff */
[----:B------:R2:W3:Y:S01]  /*07f0*/  F2I.FTZ.U32.TRUNC.NTZ R5, R4 ;  /* 0x0000000400057305 */ /* 0x0004e2000021f000 */
[C---:B------:R-:W-:Y:S02]  /*0800*/  IMAD R43, R242.reuse, 0x38, RZ ;  /* 0x00000038f22b7824 */ /* 0x040fe400078e02ff */
[C---:B------:R-:W-:Y:S02]  /*0810*/  IMAD R45, R242.reuse, 0x37, RZ ;  /* 0x00000037f22d7824 */ /* 0x040fe400078e02ff */
[----:B-1----:R-:W-:Y:S01]  /*0820*/  VIADD R6, R9, 0xffffffe ;  /* 0x0ffffffe09067836 */ /* 0x002fe20000000000 */
[----:B------:R-:W-:Y:S01]  /*0830*/  SHF.R.U32.HI R9, RZ, 0x6, R56 ;  /* 0x00000006ff097819 */ /* 0x000fe20000011638 */
[----:B------:R-:W-:Y:S02]  /*0840*/  IMAD R47, R242, 0x36, RZ ;  /* 0x00000036f22f7824 */ /* 0x000fe400078e02ff */
[----:B------:R1:W4:Y:S01]  /*0850*/  F2I.FTZ.U32.TRUNC.NTZ R7, R6 ;  /* 0x0000000600077305 */ /* 0x000322000021f000 */
[----:B--2---:R-:W-:-:S02]  /*0860*/  IMAD.MOV.U32 R4, RZ, RZ, RZ ;  /* 0x000000ffff047224 */ /* 0x004fc400078e00ff */
[C---:B------:R-:W-:Y:S02]  /*0870*/  IMAD R251, R242.reuse, 0x35, RZ ;  /* 0x00000035f2fb7824 */ /* 0x040fe400078e02ff */
[C---:B------:R-:W-:Y:S02]  /*0880*/  IMAD R141, R242.reuse, 0x34, RZ ;  /* 0x00000034f28d7824 */ /* 0x040fe400078e02ff */
[----:B---3--:R-:W-:Y:S01]  /*0890*/  IMAD.MOV R11, RZ, RZ, -R5 ;  /* 0x000000ffff0b7224 */ /* 0x008fe200078e0a05 */
[----:B-1----:R-:W-:Y:S01]  /*08a0*/  SGXT.U32 R6, R9, 0x2 ;  /* 0x000000020906781a */ /* 0x002fe20000000000 */
[----:B------:R-:W-:Y:S02]  /*08b0*/  IMAD R143, R242, 0x33, RZ ;  /* 0x00000033f28f7824 */ /* 0x000fe400078e02ff */
[----:B------:R-:W-:Y:S01]  /*08c0*/  IMAD R11, R11, R12, RZ ;  /* 0x0000000c0b0b7224 */ /* 0x000fe200078e02ff */
[----:B------:R-:W-:Y:S01]  /*08d0*/  LOP3.LUT R18, R59, R6, RZ, 0xfc, !PT ;  /* 0x000000063b127212 */ /* 0x000fe200078efcff */
[----:B------:R-:W-:-:S02]  /*08e0*/  IMAD.MOV.U32 R6, RZ, RZ, RZ ;  /* 0x000000ffff067224 */ /* 0x000fc400078e00ff */
[----:B------:R-:W-:Y:S01]  /*08f0*/  IMAD.HI.U32 R5, R5, R11, R4 ;  /* 0x0000000b05057227 */ /* 0x000fe200078e0004 */
[C---:B------:R-:W-:Y:S02]  /*0900*/  LOP3.LUT R19, R18.reuse, 0xc, RZ, 0xfc, !PT ;  /* 0x0000000c12137812 */ /* 0x040fe400078efcff */
[C---:B------:R-:W-:Y:S01]  /*0910*/  LOP3.LUT R20, R18.reuse, 0x8, RZ, 0xfc, !PT ;  /* 0x0000000812147812 */ /* 0x040fe200078efcff */
[----:B----4-:R-:W-:Y:S01]  /*0920*/  IMAD.MOV R14, RZ, RZ, -R7 ;  /* 0x000000ffff0e7224 */ /* 0x010fe200078e0a07 */
[----:B------:R-:W-:Y:S01]  /*0930*/  LOP3.LUT R21, R18, 0x4, RZ, 0xfc, !PT ;  /* 0x0000000412157812 */ /* 0x000fe200078efcff */
[----:B------:R-:W-:Y:S01]  /*0940*/  IMAD.HI.U32 R4, R5, R8, RZ ;  /* 0x0000000805047227 */ /* 0x000fe200078e00ff */
[----:B------:R-:W-:Y:S02]  /*0950*/  IABS R17, R18 ;  /* 0x0000001200117213 */ /* 0x000fe40000000000 */
[----:B------:R-:W-:Y:S01]  /*0960*/  IABS R15, R21 ;  /* 0x00000015000f7213 */ /* 0x000fe20000000000 */
[----:B------:R-:W-:Y:S01]  /*0970*/  IMAD R11, R14, R13, RZ ;  /* 0x0000000d0e0b7224 */ /* 0x000fe200078e02ff */
[----:B------:R-:W-:Y:S01]  /*0980*/  IABS R14, R20 ;  /* 0x00000014000e7213 */ /* 0x000fe20000000000 */
[----:B------:R-:W-:-:S02]  /*0990*/  IMAD.MOV R9, RZ, RZ, -R4 ;  /* 0x000000ffff097224 */ /* 0x000fc400078e0a04 */
[----:B------:R-:W-:-:S04]  /*09a0*/  IMAD.HI.U32 R5, R5, R10, RZ ;  /* 0x0000000a05057227 */ /* 0x000fc800078e00ff */
[----:B------:R-:W-:Y:S01]  /*09b0*/  IMAD.HI.U32 R6, R7, R11, R6 ;  /* 0x0000000b07067227 */ /* 0x000fe200078e0006 */
[----:B------:R-:W-:-:S03]  /*09c0*/  IABS R11, R19 ;  /* 0x00000013000b7213 */ /* 0x000fc60000000000 */
[----:B------:R-:W-:Y:S02]  /*09d0*/  IMAD R4, R12, R9, R8 ;  /* 0x000000090c047224 */ /* 0x000fe400078e0208 */
[----:B------:R-:W-:Y:S02]  /*09e0*/  IMAD.MOV R5, RZ, RZ, -R5 ;  /* 0x000000ffff057224 */ /* 0x000fe400078e0a05 */
[----:B------:R-:W-:Y:S01]  /*09f0*/  IMAD.HI.U32 R7, R6, R11, RZ ;  /* 0x0000000b06077227 */ /* 0x000fe200078e00ff */
[----:B------:R-:W-:-:S03]  /*0a00*/  ISETP.GT.U32.AND P0, PT, R12, R4, PT ;  /* 0x000000040c00720c */ /* 0x000fc60003f04070 */
[----:B------:R-:W-:Y:S02]  /*0a10*/  IMAD R5, R12, R5, R10 ;  /* 0x000000050c057224 */ /* 0x000fe400078e020a */
[----:B------:R-:W-:-:S03]  /*0a20*/  IMAD.HI.U32 R8, R6, R14, RZ ;  /* 0x0000000e06087227 */ /* 0x000fc600078e00ff */
[----:B------:R-:W-:Y:S01]  /*0a30*/  ISETP.GT.U32.AND P1, PT, R12, R5, PT ;  /* 0x000000050c00720c */ /* 0x000fe20003f24070 */
[----:B------:R-:W-:-:S04]  /*0a40*/  IMAD.HI.U32 R9, R6, R15, RZ ;  /* 0x0000000f06097227 */ /* 0x000fc800078e00ff */
[----:B------:R-:W-:Y:S02]  /*0a50*/  IMAD.MOV R10, RZ, RZ, -R7 ;  /* 0x000000ffff0a7224 */ /* 0x000fe400078e0a07 */
[----:B------:R-:W-:Y:S02]  /*0a60*/  IMAD.MOV R7, RZ, RZ, -R8 ;  /* 0x000000ffff077224 */ /* 0x000fe400078e0a08 */
[----:B------:R-:W-:Y:S02]  /*0a70*/  IMAD.MOV R16, RZ, RZ, -R9 ;  /* 0x000000ffff107224 */ /* 0x000fe400078e0a09 */
[C---:B------:R-:W-:Y:S02]  /*0a80*/  IMAD R8, R13.reuse, R10, R11 ;  /* 0x0000000a0d087224 */ /* 0x040fe400078e020b */
[C---:B------:R-:W-:Y:S01]  /*0a90*/  IMAD R9, R13.reuse, R7, R14 ;  /* 0x000000070d097224 */ /* 0x040fe200078e020e */
[----:B------:R-:W-:Y:S01]  /*0aa0*/  SHF.R.S32.HI R7, RZ, 0x1f, R0 ;  /* 0x0000001fff077819 */ /* 0x000fe20000011400 */
[----:B------:R-:W-:Y:S01]  /*0ab0*/  IMAD.HI.U32 R6, R6, R17, RZ ;  /* 0x0000001106067227 */ /* 0x000fe200078e00ff */
[----:B------:R-:W-:-:S02]  /*0ac0*/  ISETP.GT.U32.AND P5, PT, R13, R8, PT ;  /* 0x000000080d00720c */ /* 0x000fc40003fa4070 */
[----:B------:R-:W-:Y:S01]  /*0ad0*/  ISETP.GT.U32.AND P2, PT, R13, R9, PT ;  /* 0x000000090d00720c */ /* 0x000fe20003f44070 */
[----:B------:R-:W-:Y:S01]  /*0ae0*/  @!P0 IMAD.IADD R4, R4, 0x1, -R12 ;  /* 0x0000000104048824 */ /* 0x000fe200078e0a0c */
[----:B------:R-:W-:Y:S01]  /*0af0*/  LEA.HI R0, R7, R0, RZ, 0x6 ;  /* 0x0000000007007211 */ /* 0x000fe200078f30ff */
[----:B------:R-:W-:Y:S02]  /*0b00*/  IMAD.MOV R6, RZ, RZ, -R6 ;  /* 0x000000ffff067224 */ /* 0x000fe400078e0a06 */
[--C-:B------:R-:W-:Y:S01]  /*0b10*/  @!P1 IMAD.IADD R5, R5, 0x1, -R12.reuse ;  /* 0x0000000105059824 */ /* 0x100fe200078e0a0c */
[C---:B------:R-:W-:Y:S01]  /*0b20*/  ISETP.GT.U32.AND P1, PT, R12.reuse, R4, PT ;  /* 0x000000040c00720c */ /* 0x040fe20003f24070 */
[C---:B------:R-:W-:Y:S02]  /*0b30*/  IMAD R10, R13.reuse, R16, R15 ;  /* 0x000000100d0a7224 */ /* 0x040fe400078e020f */
[C---:B------:R-:W-:Y:S01]  /*0b40*/  IMAD R11, R13.reuse, R6, R17 ;  /* 0x000000060d0b7224 */ /* 0x040fe200078e0211 */
[----:B------:R-:W-:Y:S01]  /*0b50*/  ISETP.GT.U32.AND P0, PT, R12, R5, PT ;  /* 0x000000050c00720c */ /* 0x000fe20003f04070 */
[--C-:B------:R-:W-:Y:S01]  /*0b60*/  @!P5 IMAD.IADD R8, R8, 0x1, -R13.reuse ;  /* 0x000000010808d824 */ /* 0x100fe200078e0a0d */
[----:B------:R-:W-:Y:S01]  /*0b70*/  ISETP.GT.U32.AND P3, PT, R13, R10, PT ;  /* 0x0000000a0d00720c */ /* 0x000fe20003f64070 */
[--C-:B------:R-:W-:Y:S01]  /*0b80*/  @!P2 IMAD.IADD R9, R9, 0x1, -R13.reuse ;  /* 0x000000010909a824 */ /* 0x100fe200078e0a0d */
[----:B------:R-:W-:Y:S01]  /*0b90*/  ISETP.GT.U32.AND P4, PT, R13, R11, PT ;  /* 0x0000000b0d00720c */ /* 0x000fe20003f84070 */
[C---:B------:R-:W-:Y:S01]  /*0ba0*/  IMAD R145, R242.reuse, 0x32, RZ ;  /* 0x00000032f2917824 */ /* 0x040fe200078e02ff */
[----:B------:R-:W-:Y:S01]  /*0bb0*/  ISETP.GE.AND P5, PT, R57, RZ, PT ;  /* 0x000000ff3900720c */ /* 0x000fe20003fa6270 */
[----:B------:R-:W-:Y:S01]  /*0bc0*/  IMAD R147, R242, 0x31, RZ ;  /* 0x00000031f2937824 */ /* 0x000fe200078e02ff */
[C---:B------:R-:W-:Y:S01]  /*0bd0*/  ISETP.GT.U32.AND P2, PT, R13.reuse, R8, PT ;  /* 0x000000080d00720c */ /* 0x040fe20003f44070 */
[----:B------:R-:W-:Y:S01]  /*0be0*/  @!P1 IMAD.IADD R4, R4, 0x1, -R12 ;  /* 0x0000000104049824 */ /* 0x000fe200078e0a0c */
[----:B------:R-:W-:Y:S01]  /*0bf0*/  ISETP.GT.U32.AND P1, PT, R13, R9, PT ;  /* 0x000000090d00720c */ /* 0x000fe20003f24070 */
[----:B------:R-:W-:Y:S01]  /*0c00*/  IMAD R149, R242, 0x30, RZ ;  /* 0x00000030f2957824 */ /* 0x000fe200078e02ff */
[----:B------:R-:W-:Y:S01]  /*0c10*/  SHF.R.U32.HI R6, RZ, 0x5, R56 ;  /* 0x00000005ff067819 */ /* 0x000fe20000011638 */
[----:B------:R-:W-:Y:S01]  /*0c20*/  @!P0 IMAD.IADD R5, R5, 0x1, -R12 ;  /* 0x0000000105058824 */ /* 0x000fe200078e0a0c */
[----:B------:R-:W-:Y:S01]  /*0c30*/  ISETP.GE.AND P0, PT, R18, RZ, PT ;  /* 0x000000ff1200720c */ /* 0x000fe20003f06270 */
[--C-:B------:R-:W-:Y:S01]  /*0c40*/  @!P3 IMAD.IADD R10, R10, 0x1, -R13.reuse ;  /* 0x000000010a0ab824 */ /* 0x100fe200078e0a0d */
[----:B------:R-:W-:Y:S01]  /*0c50*/  R2UR UR15, R6 ;  /* 0x00000000060f72ca */ /* 0x000fe200000e0000 */
[----:B------:R-:W-:-:S02]  /*0c60*/  @!P4 IMAD.IADD R11, R11, 0x1, -R13 ;  /* 0x000000010b0bc824 */ /* 0x000fc400078e0a0d */
[----:B------:R-:W-:Y:S01]  /*0c70*/  IMAD.MOV.U32 R6, RZ, RZ, R5 ;  /* 0x000000ffff067224 */ /* 0x000fe200078e0005 */
[C---:B------:R-:W-:Y:S01]  /*0c80*/  ISETP.GT.U32.AND P3, PT, R13.reuse, R10, PT ;  /* 0x0000000a0d00720c */ /* 0x040fe20003f64070 */
[----:B------:R-:W-:Y:S01]  /*0c90*/  @!P6 IMAD.MOV R4, RZ, RZ, -R4 ;  /* 0x000000ffff04e224 */ /* 0x000fe200078e0a04 */
[----:B------:R-:W-:Y:S01]  /*0ca0*/  ISETP.GT.U32.AND P4, PT, R13, R11, PT ;  /* 0x0000000b0d00720c */ /* 0x000fe20003f84070 */
[----:B------:R-:W-:Y:S01]  /*0cb0*/  @!P5 IMAD.MOV R6, RZ, RZ, -R6 ;  /* 0x000000ffff06d224 */ /* 0x000fe200078e0a06 */
[----:B------:R-:W-:Y:S01]  /*0cc0*/  ISETP.GE.AND P6, PT, R19, RZ, PT ;  /* 0x000000ff1300720c */ /* 0x000fe20003fc6270 */
[--C-:B------:R-:W-:Y:S01]  /*0cd0*/  @!P2 IMAD.IADD R8, R8, 0x1, -R13.reuse ;  /* 0x000000010808a824 */ /* 0x100fe200078e0a0d */
[----:B------:R-:W-:Y:S01]  /*0ce0*/  ISETP.GE.AND P5, PT, R20, RZ, PT ;  /* 0x000000ff1400720c */ /* 0x000fe20003fa6270 */
[--C-:B------:R-:W-:Y:S01]  /*0cf0*/  @!P1 IMAD.IADD R9, R9, 0x1, -R13.reuse ;  /* 0x0000000109099824 */ /* 0x100fe200078e0a0d */
[----:B------:R-:W-:Y:S01]  /*0d00*/  ISETP.GE.AND P2, PT, R21, RZ, PT ;  /* 0x000000ff1500720c */ /* 0x000fe20003f46270 */
[----:B------:R-:W-:Y:S01]  /*0d10*/  IMAD R151, R242, 0x2f, RZ ;  /* 0x0000002ff2977824 */ /* 0x000fe200078e02ff */
[----:B------:R-:W-:Y:S01]  /*0d20*/  ISETP.NE.AND P1, PT, R2, RZ, PT ;  /* 0x000000ff0200720c */ /* 0x000fe20003f25270 */
[----:B------:R-:W-:Y:S01]  /*0d30*/  IMAD R153, R242, 0x2e, RZ ;  /* 0x0000002ef2997824 */ /* 0x000fe200078e02ff */
[----:B------:R-:W-:Y:S01]  /*0d40*/  LOP3.LUT R5, RZ, R2, RZ, 0x33, !PT ;  /* 0x00000002ff057212 */ /* 0x000fe200078e33ff */
[----:B------:R-:W-:-:S02]  /*0d50*/  @!P3 IMAD.IADD R10, R10, 0x1, -R13 ;  /* 0x000000010a0ab824 */ /* 0x000fc400078e0a0d */
[----:B------:R-:W-:Y:S01]  /*0d60*/  @!P4 IMAD.IADD R11, R11, 0x1, -R13 ;  /* 0x000000010b0bc824 */ /* 0x000fe200078e0a0d */
[C---:B------:R-:W-:Y:S01]  /*0d70*/  SEL R4, R5.reuse, R4, !P1 ;  /* 0x0000000405047207 */ /* 0x040fe20004800000 */
[----:B------:R-:W-:Y:S01]  /*0d80*/  @!P6 IMAD.MOV R8, RZ, RZ, -R8 ;  /* 0x000000ffff08e224 */ /* 0x000fe200078e0a08 */
[----:B------:R-:W-:Y:S01]  /*0d90*/  SEL R5, R5, R6, !P1 ;  /* 0x0000000605057207 */ /* 0x000fe20004800000 */
[----:B------:R-:W-:Y:S01]  /*0da0*/  @!P5 IMAD.MOV R9, RZ, RZ, -R9 ;  /* 0x000000ffff09d224 */ /* 0x000fe200078e0a09 */
[----:B------:R-:W-:Y:S01]  /*0db0*/  ISETP.NE.AND P1, PT, R3, RZ, PT ;  /* 0x000000ff0300720c */ /* 0x000fe20003f25270 */
[----:B------:R-:W-:Y:S01]  /*0dc0*/  @!P2 IMAD.MOV R10, RZ, RZ, -R10 ;  /* 0x000000ffff0aa224 */ /* 0x000fe200078e0a0a */
[----:B------:R-:W-:Y:S01]  /*0dd0*/  LOP3.LUT R3, RZ, R3, RZ, 0x33, !PT ;  /* 0x00000003ff037212 */ /* 0x000fe200078e33ff */
[----:B------:R-:W-:Y:S02]  /*0de0*/  IMAD R5, R5, UR4, RZ ;  /* 0x0000000405057c24 */ /* 0x000fe4000f8e02ff */
[----:B------:R-:W-:Y:S01]  /*0df0*/  @!P0 IMAD.MOV R11, RZ, RZ, -R11 ;  /* 0x000000ffff0b8224 */ /* 0x000fe200078e0a0b */
[C---:B------:R-:W-:Y:S01]  /*0e00*/  SEL R24, R3.reuse, R8, !P1 ;  /* 0x0000000803187207 */ /* 0x040fe20004800000 */
[----:B------:R-:W-:Y:S01]  /*0e10*/  IMAD R4, R4, UR4, RZ ;  /* 0x0000000404047c24 */ /* 0x000fe2000f8e02ff */
[----:B------:R-:W-:Y:S01]  /*0e20*/  SHF.R.S32.HI R2, RZ, 0x1f, R5 ;  /* 0x0000001fff027819 */ /* 0x000fe20000011405 */
[----:B------:R-:W-:Y:S01]  /*0e30*/  UIADD3 UR4, UR14, 0x10000, URZ ;  /* 0x000100000e047890 */ /* 0x000fe2000fffe03f */
[C---:B------:R-:W-:Y:S01]  /*0e40*/  SEL R25, R3.reuse, R9, !P1 ;  /* 0x0000000903197207 */ /* 0x040fe20004800000 */
[C---:B------:R-:W-:Y:S01]  /*0e50*/  IMAD R155, R242.reuse, 0x2d, RZ ;  /* 0x0000002df29b7824 */ /* 0x040fe200078e02ff */
[C---:B------:R-:W-:Y:S01]  /*0e60*/  SEL R26, R3.reuse, R10, !P1 ;  /* 0x0000000a031a7207 */ /* 0x040fe20004800000 */
[----:B------:R-:W-:Y:S01]  /*0e70*/  USHF.R.U32.HI UR10, URZ, 0x4, UR4 ;  /* 0x000000043f0a7899 */ /* 0x000fe20008011604 */
[----:B------:R-:W-:Y:S01]  /*0e80*/  SEL R27, R3, R11, !P1 ;  /* 0x0000000b031b7207 */ /* 0x000fe20004800000 */
[C---:B------:R-:W-:Y:S01]  /*0e90*/  IMAD R157, R242.reuse, 0x2c, RZ ;  /* 0x0000002cf29d7824 */ /* 0x040fe200078e02ff */
[C---:B------:R-:W-:Y:S01]  /*0ea0*/  SHF.L.U64.HI R3, R5.reuse, 0x1, R2 ;  /* 0x0000000105037819 */ /* 0x040fe20000010202 */
[----:B------:R-:W-:Y:S01]  /*0eb0*/  IMAD.SHL.U32 R2, R5, 0x2, RZ ;  /* 0x0000000205027824 */ /* 0x000fe200078e00ff */
[----:B------:R-:W-:Y:S01]  /*0ec0*/  SHF.R.S32.HI R7, RZ, 0x1f, R4 ;  /* 0x0000001fff077819 */ /* 0x000fe20000011404 */
[----:B------:R-:W-:Y:S01]  /*0ed0*/  USGXT.U32 UR10, UR10, 0xe ;  /* 0x0000000e0a0a789a */ /* 0x000fe20008000000 */
[----:B------:R-:W-:Y:S01]  /*0ee0*/  IMAD R159, R242, 0x2b, RZ ;  /* 0x0000002bf29f7824 */ /* 0x000fe200078e02ff */
[----:B------:R-:W-:Y:S01]  /*0ef0*/  UMOV UR4, URZ ;  /* 0x0000003f00047c82 */ /* 0x000fe20008000000 */
[----:B------:R-:W-:Y:S01]  /*0f00*/  IMAD.WIDE R8, R29, 0x2, R2 ;  /* 0x000000021d087825 */ /* 0x000fe200078e0202 */
[----:B------:R-:W-:-:S03]  /*0f10*/  SHF.L.U64.HI R5, R4, 0x1, R7 ;  /* 0x0000000104057819 */ /* 0x000fc60000010207 */
[--C-:B------:R-:W-:Y:S01]  /*0f20*/  IMAD.WIDE R10, R31, 0x2, R2.reuse ;  /* 0x000000021f0a7825 */ /* 0x100fe200078e0202 */
[----:B------:R1:W-:Y:S03]  /*0f30*/  STL.64 [R1+0xa8], R8 ;  /* 0x0000a80801007387 */ /* 0x0003e60000100a00 */
[----:B------:R-:W-:Y:S01]  /*0f40*/  IMAD.WIDE R6, R33, 0x2, R2 ;  /* 0x0000000221067825 */ /* 0x000fe200078e0202 */
[----:B------:R2:W-:Y:S03]  /*0f50*/  STL.64 [R1+0x98], R10 ;  /* 0x0000980a01007387 */ /* 0x0005e60000100a00 */
[----:B------:R-:W-:Y:S01]  /*0f60*/  IMAD.SHL.U32 R4, R4, 0x2, RZ ;  /* 0x0000000204047824 */ /* 0x000fe200078e00ff */
[----:B------:R3:W-:Y:S01]  /*0f70*/  STL.64 [R1+0x88], R6 ;  /* 0x0000880601007387 */ /* 0x0007e20000100a00 */
[----:B------:R-:W-:-:S02]  /*0f80*/  IMAD R161, R242, 0x2a, RZ ;  /* 0x0000002af2a17824 */ /* 0x000fc400078e02ff */
[----:B------:R-:W-:Y:S01]  /*0f90*/  IMAD.WIDE R244, R29, 0x2, R4 ;  /* 0x000000021df47825 */ /* 0x000fe200078e0204 */
[----:B------:R-:W-:-:S03]  /*0fa0*/  CS2R R28, SRZ ;  /* 0x00000000001c7805 */ /* 0x000fc6000001ff00 */
[----:B-1----:R-:W-:-:S04]  /*0fb0*/  IMAD.WIDE R8, R35, 0x2, R2 ;  /* 0x0000000223087825 */ /* 0x002fc800078e0202 */
[--C-:B--2---:R-:W-:Y:S01]  /*0fc0*/  IMAD.WIDE R10, R37, 0x2, R2.reuse ;  /* 0x00000002250a7825 */ /* 0x104fe200078e0202 */
[----:B------:R1:W-:Y:S03]  /*0fd0*/  STL.64 [R1+0x78], R8 ;  /* 0x0000780801007387 */ /* 0x0003e60000100a00 */
[----:B---3--:R-:W-:Y:S01]  /*0fe0*/  IMAD.WIDE R6, R39, 0x2, R2 ;  /* 0x0000000227067825 */ /* 0x008fe200078e0202 */
[----:B------:R2:W-:Y:S03]  /*0ff0*/  STL.64 [R1+0x68], R10 ;  /* 0x0000680a01007387 */ /* 0x0005e60000100a00 */
[----:B------:R-:W-:Y:S01]  /*1000*/  IMAD.WIDE R248, R31, 0x2, R4 ;  /* 0x000000021ff87825 */ /* 0x000fe200078e0204 */
[----:B------:R3:W-:Y:S01]  /*1010*/  STL.64 [R1+0x58], R6 ;  /* 0x0000580601007387 */ /* 0x0007e20000100a00 */
[----:B------:R-:W-:-:S02]  /*1020*/  CS2R R30, SRZ ;  /* 0x00000000001e7805 */ /* 0x000fc4000001ff00 */
[----:B------:R-:W-:Y:S01]  /*1030*/  IMAD.WIDE R246, R33, 0x2, R4 ;  /* 0x0000000221f67825 */ /* 0x000fe200078e0204 */
[----:B------:R-:W-:-:S03]  /*1040*/  CS2R R32, SRZ ;  /* 0x0000000000207805 */ /* 0x000fc6000001ff00 */
[----:B-1----:R-:W-:-:S04]  /*1050*/  IMAD.WIDE R8, R41, 0x2, R2 ;  /* 0x0000000229087825 */ /* 0x002fc800078e0202 */
[--C-:B--2---:R-:W-:Y:S01]  /*1060*/  IMAD.WIDE R10, R43, 0x2, R2.reuse ;  /* 0x000000022b0a7825 */ /* 0x104fe200078e0202 */
[----:B------:R1:W-:Y:S03]  /*1070*/  STL.64 [R1+0x48], R8 ;  /* 0x0000480801007387 */ /* 0x0003e60000100a00 */
[----:B---3--:R-:W-:Y:S01]  /*1080*/  IMAD.WIDE R6, R45, 0x2, R2 ;  /* 0x000000022d067825 */ /* 0x008fe200078e0202 */
[----:B------:R2:W-:Y:S03]  /*1090*/  STL.64 [R1+0x38], R10 ;  /* 0x0000380a01007387 */ /* 0x0005e60000100a00 */
[C---:B------:R-:W-:Y:S01]  /*10a0*/  IMAD R163, R242.reuse, 0x29, RZ ;  /* 0x00000029f2a37824 */ /* 0x040fe200078e02ff */
[----:B------:R-:W-:Y:S01]  /*10b0*/  STL.64 [R1+0x28], R6 ;  /* 0x0000280601007387 */ /* 0x000fe20000100a00 */
[----:B------:R-:W-:-:S02]  /*10c0*/  IMAD R165, R242, 0x28, RZ ;  /* 0x00000028f2a57824 */ /* 0x000fc400078e02ff */
[----:B------:R-:W-:Y:S02]  /*10d0*/  IMAD R167, R242, 0x27, RZ ;  /* 0x00000027f2a77824 */ /* 0x000fe400078e02ff */
[----:B-1----:R-:W-:-:S04]  /*10e0*/  IMAD.WIDE R8, R47, 0x2, R2 ;  /* 0x000000022f087825 */ /* 0x002fc800078e0202 */
[----:B--2---:R-:W-:Y:S01]  /*10f0*/  IMAD.WIDE R10, R251, 0x2, R2 ;  /* 0x00000002fb0a7825 */ /* 0x004fe200078e0202 */
[----:B------:R-:W-:Y:S03]  /*1100*/  STL.64 [R1+0x18], R8 ;  /* 0x0000180801007387 */ /* 0x000fe60000100a00 */
[C---:B------:R-:W-:Y:S01]  /*1110*/  IMAD R169, R242.reuse, 0x26, RZ ;  /* 0x00000026f2a97824 */ /* 0x040fe200078e02ff */
[----:B------:R-:W-:Y:S01]  /*1120*/  STL.64 [R1+0x8], R10 ;  /* 0x0000080a01007387 */ /* 0x000fe20000100a00 */
[C---:B------:R-:W-:Y:S02]  /*1130*/  IMAD R171, R242.reuse, 0x25, RZ ;  /* 0x00000025f2ab7824 */ /* 0x040fe400078e02ff */
[C---:B------:R-:W-:Y:S01]  /*1140*/  IMAD R173, R242.reuse, 0x24, RZ ;  /* 0x00000024f2ad7824 */ /* 0x040fe200078e02ff */
[----:B------:R1:W-:Y:S01]  /*1150*/  STL.64 [R1+0xa0], R244 ;  /* 0x0000a0f401007387 */ /* 0x0003e20000100a00 */
[----:B------:R-:W-:-:S02]  /*1160*/  IMAD R175, R242, 0x23, RZ ;  /* 0x00000023f2af7824 */ /* 0x000fc400078e02ff */
[C---:B------:R-:W-:Y:S01]  /*1170*/  IMAD R177, R242.reuse, 0x22, RZ ;  /* 0x00000022f2b17824 */ /* 0x040fe200078e02ff */
[----:B------:R2:W-:Y:S01]  /*1180*/  STL.64 [R1+0x90], R248 ;  /* 0x000090f801007387 */ /* 0x0005e20000100a00 */
[C---:B------:R-:W-:Y:S02]  /*1190*/  IMAD R179, R242.reuse, 0x21, RZ ;  /* 0x00000021f2b37824 */ /* 0x040fe400078e02ff */
[C---:B------:R-:W-:Y:S01]  /*11a0*/  IMAD.SHL.U32 R181, R242.reuse, 0x20, RZ ;  /* 0x00000020f2b57824 */ /* 0x040fe200078e00ff */
[----:B------:R3:W-:Y:S01]  /*11b0*/  STL.64 [R1+0x80], R246 ;  /* 0x000080f601007387 */ /* 0x0007e20000100a00 */
[C---:B------:R-:W-:Y:S02]  /*11c0*/  IMAD R183, R242.reuse, 0x1f, RZ ;  /* 0x0000001ff2b77824 */ /* 0x040fe400078e02ff */
[----:B------:R-:W-:Y:S02]  /*11d0*/  IMAD R185, R242, 0x1e, RZ ;  /* 0x0000001ef2b97824 */ /* 0x000fe400078e02ff */
[----:B-1----:R-:W-:Y:S01]  /*11e0*/  IMAD.WIDE R244, R35, 0x2, R4 ;  /* 0x0000000223f47825 */ /* 0x002fe200078e0204 */
[----:B------:R-:W-:-:S03]  /*11f0*/  CS2R R34, SRZ ;  /* 0x0000000000227805 */ /* 0x000fc6000001ff00 */
[--C-:B--2---:R-:W-:Y:S01]  /*1200*/  IMAD.WIDE R248, R37, 0x2, R4.reuse ;  /* 0x0000000225f87825 */ /* 0x104fe200078e0204 */
[----:B------:R1:W-:Y:S01]  /*1210*/  STL.64 [R1+0x70], R244 ;  /* 0x000070f401007387 */ /* 0x0003e20000100a00 */
[----:B------:R-:W-:Y:S02]  /*1220*/  CS2R R36, SRZ ;  /* 0x0000000000247805 */ /* 0x000fe4000001ff00 */
[----:B---3--:R-:W-:Y:S01]  /*1230*/  IMAD.WIDE R246, R39, 0x2, R4 ;  /* 0x0000000227f67825 */ /* 0x008fe200078e0204 */
[----:B------:R2:W-:Y:S01]  /*1240*/  STL.64 [R1+0x60], R248 ;  /* 0x000060f801007387 */ /* 0x0005e20000100a00 */
[----:B------:R-:W-:Y:S02]  /*1250*/  CS2R R38, SRZ ;  /* 0x0000000000267805 */ /* 0x000fe4000001ff00 */
[C---:B------:R-:W-:Y:S01]  /*1260*/  IMAD R187, R242.reuse, 0x1d, RZ ;  /* 0x0000001df2bb7824 */ /* 0x040fe200078e02ff */
[----:B------:R3:W-:Y:S01]  /*1270*/  STL.64 [R1+0x50], R246 ;  /* 0x000050f601007387 */ /* 0x0007e20000100a00 */
[----:B------:R-:W-:-:S02]  /*1280*/  IMAD R189, R242, 0x1c, RZ ;  /* 0x0000001cf2bd7824 */ /* 0x000fc400078e02ff */
[----:B------:R-:W-:Y:S02]  /*1290*/  IMAD R191, R242, 0x1b, RZ ;  /* 0x0000001bf2bf7824 */ /* 0x000fe400078e02ff */
[----:B-1----:R-:W-:Y:S01]  /*12a0*/  IMAD.WIDE R244, R41, 0x2, R4 ;  /* 0x0000000229f47825 */ /* 0x002fe200078e0204 */
[----:B------:R-:W-:-:S03]  /*12b0*/  CS2R R40, SRZ ;  /* 0x0000000000287805 */ /* 0x000fc6000001ff00 */
[--C-:B--2---:R-:W-:Y:S01]  /*12c0*/  IMAD.WIDE R248, R43, 0x2, R4.reuse ;  /* 0x000000022bf87825 */ /* 0x104fe200078e0204 */
[----:B------:R1:W-:Y:S01]  /*12d0*/  STL.64 [R1+0x40], R244 ;  /* 0x000040f401007387 */ /* 0x0003e20000100a00 */
[----:B------:R-:W-:Y:S02]  /*12e0*/  CS2R R42, SRZ ;  /* 0x00000000002a7805 */ /* 0x000fe4000001ff00 */
[----:B---3--:R-:W-:Y:S01]  /*12f0*/  IMAD.WIDE R246, R45, 0x2, R4 ;  /* 0x000000022df67825 */ /* 0x008fe200078e0204 */
[----:B------:R-:W-:Y:S01]  /*1300*/  STL.64 [R1+0x30], R248 ;  /* 0x000030f801007387 */ /* 0x000fe20000100a00 */
[----:B------:R-:W-:Y:S02]  /*1310*/  CS2R R44, SRZ ;  /* 0x00000000002c7805 */ /* 0x000fe4000001ff00 */
[C---:B------:R-:W-:Y:S01]  /*1320*/  IMAD R193, R242.reuse, 0x1a, RZ ;  /* 0x0000001af2c17824 */ /* 0x040fe200078e02ff */
[----:B------:R-:W-:Y:S01]  /*1330*/  STL.64 [R1+0x20], R246 ;  /* 0x000020f601007387 */ /* 0x000fe20000100a00 */
[----:B------:R-:W-:-:S02]  /*1340*/  IMAD R195, R242, 0x19, RZ ;  /* 0x00000019f2c37824 */ /* 0x000fc400078e02ff */
[----:B------:R-:W-:Y:S02]  /*1350*/  IMAD R197, R242, 0x18, RZ ;  /* 0x00000018f2c57824 */ /* 0x000fe400078e02ff */
[----:B-1----:R-:W-:Y:S01]  /*1360*/  IMAD.WIDE R244, R47, 0x2, R4 ;  /* 0x000000022ff47825 */ /* 0x002fe200078e0204 */
[----:B------:R-:W-:-:S03]  /*1370*/  CS2R R46, SRZ ;  /* 0x00000000002e7805 */ /* 0x000fc6000001ff00 */
[C---:B------:R-:W-:Y:S01]  /*1380*/  IMAD R199, R242.reuse, 0x17, RZ ;  /* 0x00000017f2c77824 */ /* 0x040fe200078e02ff */
[----:B------:R1:W-:Y:S01]  /*1390*/  STL.64 [R1+0x10], R244 ;  /* 0x000010f401007387 */ /* 0x0003e20000100a00 */
[C---:B------:R-:W-:Y:S02]  /*13a0*/  IMAD R201, R242.reuse, 0x16, RZ ;  /* 0x00000016f2c97824 */ /* 0x040fe400078e02ff */
[C---:B------:R-:W-:Y:S02]  /*13b0*/  IMAD R203, R242.reuse, 0x15, RZ ;  /* 0x00000015f2cb7824 */ /* 0x040fe400078e02ff */
[C---:B------:R-:W-:Y:S02]  /*13c0*/  IMAD R205, R242.reuse, 0x14, RZ ;  /* 0x00000014f2cd7824 */ /* 0x040fe400078e02ff */
[C---:B------:R-:W-:Y:S02]  /*13d0*/  IMAD R207, R242.reuse, 0x13, RZ ;  /* 0x00000013f2cf7824 */ /* 0x040fe400078e02ff */
[----:B------:R-:W-:-:S02]  /*13e0*/  IMAD R209, R242, 0x12, RZ ;  /* 0x00000012f2d17824 */ /* 0x000fc400078e02ff */
[----:B------:R-:W-:Y:S01]  /*13f0*/  IMAD R211, R242, 0x11, RZ ;  /* 0x00000011f2d37824 */ /* 0x000fe200078e02ff */
[----:B-1----:R-:W-:Y:S01]  /*1400*/  LEA R244, P0, R252, UR6, 0x1 ;  /* 0x00000006fcf47c11 */ /* 0x002fe2000f8008ff */
[----:B------:R-:W-:Y:S01]  /*1410*/  IMAD R245, R25, UR5, RZ ;  /* 0x0000000519f57c24 */ /* 0x000fe2000f8e02ff */
[----:B------:R-:W-:Y:S01]  /*1420*/  UIADD3 UR6, UP0, UR10, 0x2, URZ ;  /* 0x000000020a067890 */ /* 0x000fe2000ff1e03f */
[----:B------:R-:W-:Y:S01]  /*1430*/  IMAD.SHL.U32 R213, R242, 0x10, RZ ;  /* 0x00000010f2d57824 */ /* 0x000fe200078e00ff */
[----:B------:R-:W-:Y:S01]  /*1440*/  LEA.HI.X.SX32 R252, R252, UR7, 0x1, P0 ;  /* 0x00000007fcfc7c11 */ /* 0x000fe200080f0eff */
[----:B------:R1:W-:Y:S01]  /*1450*/  STL [R1], R244 ;  /* 0x000000f401007387 */ /* 0x0003e20000100800 */
[C---:B------:R-:W-:Y:S01]  /*1460*/  IMAD R215, R242.reuse, 0xf, RZ ;  /* 0x0000000ff2d77824 */ /* 0x040fe200078e02ff */
[----:B------:R-:W-:Y:S01]  /*1470*/  UIADD3.X UR7, UR4, 0x40000040, URZ, UP0, !UPT ;  /* 0x4000004004077890 */ /* 0x000fe200087fe43f */
[C---:B------:R-:W-:Y:S02]  /*1480*/  IMAD R217, R242.reuse, 0xe, RZ ;  /* 0x0000000ef2d97824 */ /* 0x040fe400078e02ff */
[C---:B------:R-:W-:Y:S01]  /*1490*/  IMAD R219, R242.reuse, 0xd, RZ ;  /* 0x0000000df2db7824 */ /* 0x040fe200078e02ff */
[----:B------:R-:W-:Y:S01]  /*14a0*/  UIADD3.64 UR22, UR6, 0x2, URZ ;  /* 0x0000000206167897 */ /* 0x000fe2000fffe03f */
[C---:B------:R-:W-:Y:S01]  /*14b0*/  IMAD R221, R242.reuse, 0xc, RZ ;  /* 0x0000000cf2dd7824 */ /* 0x040fe200078e02ff */
[----:B------:R-:W-:Y:S01]  /*14c0*/  UIADD3.64 UR18, UR6, 0x4, URZ ;  /* 0x0000000406127897 */ /* 0x000fe2000fffe03f */
[----:B------:R-:W-:Y:S01]  /*14d0*/  IMAD R222, R242, 0xb, RZ ;  /* 0x0000000bf2de7824 */ /* 0x000fe200078e02ff */
[----:B-1----:R-:W-:Y:S01]  /*14e0*/  SHF.R.S32.HI R244, RZ, 0x6, R0 ;  /* 0x00000006fff47819 */ /* 0x002fe20000011400 */
[----:B------:R-:W-:Y:S01]  /*14f0*/  IMAD R0, R24, UR5, RZ ;  /* 0x0000000518007c24 */ /* 0x000fe2000f8e02ff */
[----:B------:R-:W-:Y:S01]  /*1500*/  CS2R R24, SRZ ;  /* 0x0000000000187805 */ /* 0x000fe2000001ff00 */
[----:B------:R-:W-:-:S02]  /*1510*/  IMAD R224, R242, 0xa, RZ ;  /* 0x0000000af2e07824 */ /* 0x000fc400078e02ff */
[----:B------:R1:W-:Y:S01]  /*1520*/  STL [R1+0xe4], R244 ;  /* 0x0000e4f401007387 */ /* 0x0003e20000100800 */
[C---:B------:R-:W-:Y:S02]  /*1530*/  IMAD R226, R242.reuse, 0x9, RZ ;  /* 0x00000009f2e27824 */ /* 0x040fe400078e02ff */
[C---:B------:R-:W-:Y:S01]  /*1540*/  IMAD.SHL.U32 R228, R242.reuse, 0x8, RZ ;  /* 0x00000008f2e47824 */ /* 0x040fe200078e00ff */
[----:B------:R2:W-:Y:S01]  /*1550*/  STL [R1+0x134], R0 ;  /* 0x0001340001007387 */ /* 0x0005e20000100800 */
[C---:B------:R-:W-:Y:S02]  /*1560*/  IMAD R230, R242.reuse, 0x7, RZ ;  /* 0x00000007f2e67824 */ /* 0x040fe400078e02ff */
[C---:B------:R-:W-:Y:S01]  /*1570*/  IMAD R232, R242.reuse, 0x6, RZ ;  /* 0x00000006f2e87824 */ /* 0x040fe200078e02ff */
[----:B------:R-:W-:Y:S01]  /*1580*/  STL [R1+0x130], R245 ;  /* 0x000130f501007387 */ /* 0x000fe20000100800 */
[----:B------:R-:W-:Y:S02]  /*1590*/  IMAD R234, R242, 0x5, RZ ;  /* 0x00000005f2ea7824 */ /* 0x000fe400078e02ff */
[----:B-1----:R-:W-:-:S02]  /*15a0*/  IMAD R244, R26, UR5, RZ ;  /* 0x000000051af47c24 */ /* 0x002fc4000f8e02ff */
[C---:B------:R-:W-:Y:S02]  /*15b0*/  IMAD.SHL.U32 R236, R242.reuse, 0x4, RZ ;  /* 0x00000004f2ec7824 */ /* 0x040fe400078e00ff */
[----:B--2---:R-:W-:Y:S01]  /*15c0*/  IMAD R0, R27, UR5, RZ ;  /* 0x000000051b007c24 */ /* 0x004fe2000f8e02ff */
[----:B------:R-:W-:Y:S01]  /*15d0*/  STL [R1+0x12c], R244 ;  /* 0x00012cf401007387 */ /* 0x000fe20000100800 */
[C---:B------:R-:W-:Y:S01]  /*15e0*/  IMAD R238, R242.reuse, 0x3, RZ ;  /* 0x00000003f2ee7824 */ /* 0x040fe200078e02ff */
[----:B------:R-:W-:Y:S01]  /*15f0*/  CS2R R26, SRZ ;  /* 0x00000000001a7805 */ /* 0x000fe2000001ff00 */
[----:B------:R-:W-:Y:S01]  /*1600*/  IMAD.SHL.U32 R241, R242, 0x2, RZ ;  /* 0x00000002f2f17824 */ /* 0x000fe200078e00ff */
[----:B------:R1:W-:Y:S01]  /*1610*/  STL [R1+0x128], R0 ;  /* 0x0001280001007387 */ /* 0x0003e20000100800 */
[----:B------:R-:W-:-:S04]  /*1620*/  IMAD.WIDE R6, R141, 0x2, R2 ;  /* 0x000000028d067825 */ /* 0x000fc800078e0202 */
        /* <DEDUP_REMOVED lines=8> */
[----:B0-----:R-:W-:-:S04]  /*16b0*/  IMAD.WIDE R56, R159, 0x2, R2 ;  /* 0x000000029f387825 */ /* 0x001fc800078e0202 */
        /* <DEDUP_REMOVED lines=94> */
[----:B-1----:R-:W-:-:S07]  /*1ca0*/  IMAD.U32 R0, RZ, RZ, UR8 ;  /* 0x00000008ff007e24 */ /* 0x002fce000f8e00ff */
.L_x_1:
[----:B------:R-:W-:Y:S01]  /*1cb0*/  STL [R1+0x360], R148 ;  /* 0x0003609401007387 */ /* 0x000fe20000100800 */
[----:B------:R-:W-:Y:S02]  /*1cc0*/  PRMT R247, RZ, 0x7610, R247 ;  /* 0x00007610fff77816 */ /* 0x000fe400000000f7 */
[----:B------:R-:W-:Y:S01]  /*1cd0*/  ISETP.GT.AND P3, PT, R0, RZ, PT ;  /* 0x000000ff0000720c */ /* 0x000fe20003f64270 */
[----:B------:R-:W-:Y:S01]  /*1ce0*/  STL [R1+0x35c], R149 ;  /* 0x00035c9501007387 */ /* 0x000fe20000100800 */
[----:B-----5:R-:W-:Y:S02]  /*1cf0*/  IADD3 R244, P0, R4, UR12, RZ ;  /* 0x0000000c04f47c10 */ /* 0x020fe4000ff1e0ff */
[----:B------:R-:W-:Y:S01]  /*1d00*/  IADD3 R246, P1, R2, UR12, RZ ;  /* 0x0000000c02f67c10 */ /* 0x000fe2000ff3e0ff */
[----:B------:R-:W-:Y:S01]  /*1d10*/  STL [R1+0x358], R14 ;  /* 0x0003580e01007387 */ /* 0x000fe20000100800 */
[----:B------:R-:W-:Y:S02]  /*1d20*/  IADD3.X R245, R5, UR13, RZ, P0, !PT ;  /* 0x0000000d05f57c10 */ /* 0x000fe400087fe4ff */
[----:B------:R-:W-:Y:S01]  /*1d30*/  ISETP.GT.AND P0, PT, R0, 0x1, PT ;  /* 0x000000010000780c */ /* 0x000fe20003f04270 */
[----:B------:R-:W-:Y:S04]  /*1d40*/  STL [R1+0x354], R15 ;  /* 0x0003540f01007387 */ /* 0x000fe80000100800 */
        /* <DEDUP_REMOVED lines=21> */
[----:B------:R0:W-:Y:S04]  /*1ea0*/  STL.S16 [R1+0x118], R247 ;  /* 0x000118f701007387 */ /* 0x0001e80000100600 */
[----:B0-----:R-:W2:Y:S04]  /*1eb0*/  LDL R247, [R1+0x118] ;  /* 0x0001180001f77983 */ /* 0x001ea80000100800 */
[----:B--2---:R0:W2:Y:S01]  /*1ec0*/  @P3 LDG.E.U16 R247, desc[UR24][R244.64] ;  /* 0x00000018f4f73981 */ /* 0x0040a2000c1e1500 */
[----:B------:R-:W-:-:S02]  /*1ed0*/  PRMT R148, RZ, 0x7610, R148 ;  /* 0x00007610ff947816 */ /* 0x000fc40000000094 */
[----:B------:R-:W-:Y:S02]  /*1ee0*/  PRMT R149, RZ, 0x7610, R149 ;  /* 0x00007610ff957816 */ /* 0x000fe40000000095 */
[----:B0-----:R-:W-:-:S04]  /*1ef0*/  IADD3 R244, P2, R242, UR12, RZ ;  /* 0x0000000cf2f47c10 */ /* 0x001fc8000ff5e0ff */
[----:B------:R-:W-:Y:S02]  /*1f00*/  IADD3.X R245, R243, UR13, RZ, P2, !PT ;  /* 0x0000000df3f57c10 */ /* 0x000fe400097fe4ff */
[----:B------:R-:W-:-:S03]  /*1f10*/  PRMT R14, RZ, 0x7610, R14 ;  /* 0x00007610ff0e7816 */ /* 0x000fc6000000000e */
[----:B------:R0:W3:Y:S01]  /*1f20*/  @P0 LDG.E.U16 R149, desc[UR24][R244.64] ;  /* 0x00000018f4950981 */ /* 0x0000e2000c1e1500 */
[----:B------:R-:W-:Y:S02]  /*1f30*/  PRMT R15, RZ, 0x7610, R15 ;  /* 0x00007610ff0f7816 */ /* 0x000fe4000000000f */
[----:B------:R-:W-:Y:S02]  /*1f40*/  PRMT R146, RZ, 0x7610, R146 ;  /* 0x00007610ff927816 */ /* 0x000fe40000000092 */
[----:B------:R-:W-:Y:S02]  /*1f50*/  PRMT R147, RZ, 0x7610, R147 ;  /* 0x00007610ff937816 */ /* 0x000fe40000000093 */
[----:B------:R-:W-:Y:S02]  /*1f60*/  PRMT R12, RZ, 0x7610, R12 ;  /* 0x00007610ff0c7816 */ /* 0x000fe4000000000c */
[----:B------:R-:W-:Y:S01]  /*1f70*/  PRMT R13, RZ, 0x7610, R13 ;  /* 0x00007610ff0d7816 */ /* 0x000fe2000000000d */
[----:B--2---:R1:W-:Y:S04]  /*1f80*/  @P3 STL [R1+0x118], R247 ;  /* 0x000118f701003387 */ /* 0x0043e80000100800 */
[----:B------:R-:W-:Y:S04]  /*1f90*/  STL [R1+0x144], R242 ;  /* 0x000144f201007387 */ /* 0x000fe80000100800 */
[----:B------:R-:W-:Y:S01]  /*1fa0*/  STL [R1+0x140], R243 ;  /* 0x000140f301007387 */ /* 0x000fe20000100800 */
[----:B-1----:R-:W-:-:S02]  /*1fb0*/  IADD3.X R247, R3, UR13, RZ, P1, !PT ;  /* 0x0000000d03f77c10 */ /* 0x002fc40008ffe4ff */
[----:B------:R-:W-:-:S03]  /*1fc0*/  ISETP.GT.AND P1, PT, R0, 0x2, PT ;  /* 0x000000020000780c */ /* 0x000fc60003f24270 */
[----:B------:R1:W2:Y:S01]  /*1fd0*/  @P3 LDG.E.U16 R148, desc[UR24][R246.64] ;  /* 0x00000018f6943981 */ /* 0x0002a2000c1e1500 */
[----:B0-----:R-:W-:Y:S02]  /*1fe0*/  IADD3 R244, P3, R138, UR12, RZ ;  /* 0x0000000c8af47c10 */ /* 0x001fe4000ff7e0ff */
[----:B-1----:R-:W-:Y:S02]  /*1ff0*/  IADD3 R246, P2, R240, UR12, RZ ;  /* 0x0000000cf0f67c10 */ /* 0x002fe4000ff5e0ff */
[----:B------:R-:W-:Y:S02]  /*2000*/  IADD3.X R245, R139, UR13, RZ, P3, !PT ;  /* 0x0000000d8bf57c10 */ /* 0x000fe40009ffe4ff */
[----:B------:R-:W-:Y:S02]  /*2010*/  IADD3.X R247, R241, UR13, RZ, P2, !PT ;  /* 0x0000000df1f77c10 */ /* 0x000fe400097fe4ff */
[C---:B------:R-:W-:Y:S01]  /*2020*/  ISETP.GT.AND P2, PT, R0.reuse, 0x3, PT ;  /* 0x000000030000780c */ /* 0x040fe20003f44270 */
[----:B------:R0:W4:Y:S04]  /*2030*/  @P1 LDG.E.U16 R15, desc[UR24][R244.64] ;  /* 0x00000018f40f1981 */ /* 0x000128000c1e1500 */
[----:B------:R1:W4:Y:S01]  /*2040*/  @P1 LDG.E.U16 R14, desc[UR24][R246.64] ;  /* 0x00000018f60e1981 */ /* 0x000322000c1e1500 */
[----:B------:R-:W-:-:S02]  /*2050*/  ISETP.GT.AND P1, PT, R0, 0x4, PT ;  /* 0x000000040000780c */ /* 0x000fc40003f24270 */
[----:B0-----:R-:W-:Y:S02]  /*2060*/  IADD3 R244, P3, R136, UR12, RZ ;  /* 0x0000000c88f47c10 */ /* 0x001fe4000ff7e0ff */
[----:B-1----:R-:W-:Y:S02]  /*2070*/  IADD3 R246, P4, R238, UR12, RZ ;  /* 0x0000000ceef67c10 */ /* 0x002fe4000ff9e0ff */
[----:B------:R-:W-:Y:S02]  /*2080*/  IADD3.X R245, R137, UR13, RZ, P3, !PT ;  /* 0x0000000d89f57c10 */ /* 0x000fe40009ffe4ff */
[----:B------:R-:W-:-:S03]  /*2090*/  IADD3.X R247, R239, UR13, RZ, P4, !PT ;  /* 0x0000000deff77c10 */ /* 0x000fc6000a7fe4ff */
[----:B------:R0:W4:Y:S04]  /*20a0*/  @P2 LDG.E.U16 R147, desc[UR24][R244.64] ;  /* 0x00000018f4932981 */ /* 0x000128000c1e1500 */
[----:B------:R1:W4:Y:S01]  /*20b0*/  @P2 LDG.E.U16 R146, desc[UR24][R246.64] ;  /* 0x00000018f6922981 */ /* 0x000322000c1e1500 */
[----:B0-----:R-:W-:Y:S02]  /*20c0*/  IADD3 R244, P3, R134, UR12, RZ ;  /* 0x0000000c86f47c10 */ /* 0x001fe4000ff7e0ff */
[----:B-1----:R-:W-:Y:S02]  /*20d0*/  IADD3 R246, P4, R236, UR12, RZ ;  /* 0x0000000cecf67c10 */ /* 0x002fe4000ff9e0ff */
[----:B------:R-:W-:Y:S02]  /*20e0*/  IADD3.X R245, R135, UR13, RZ, P3, !PT ;  /* 0x0000000d87f57c10 */ /* 0x000fe40009ffe4ff */
[----:B------:R-:W-:-:S03]  /*20f0*/  IADD3.X R247, R237, UR13, RZ, P4, !PT ;  /* 0x0000000dedf77c10 */ /* 0x000fc6000a7fe4ff */
[----:B------:R0:W4:Y:S04]  /*2100*/  @P1 LDG.E.U16 R13, desc[UR24][R244.64] ;  /* 0x00000018f40d1981 */ /* 0x000128000c1e1500 */
[----:B------:R1:W4:Y:S01]  /*2110*/  @P1 LDG.E.U16 R12, desc[UR24][R246.64] ;  /* 0x00000018f60c1981 */ /* 0x000322000c1e1500 */
[----:B------:R-:W-:Y:S02]  /*2120*/  ISETP.GT.AND P2, PT, R0, 0x5, PT ;  /* 0x000000050000780c */ /* 0x000fe40003f44270 */
[----:B------:R-:W-:Y:S02]  /*2130*/  PRMT R144, RZ, 0x7610, R144 ;  /* 0x00007610ff907816 */ /* 0x000fe40000000090 */
[----:B0-----:R-:W-:Y:S02]  /*2140*/  IADD3 R244, P3, R132, UR12, RZ ;  /* 0x0000000c84f47c10 */ /* 0x001fe4000ff7e0ff */
[----:B-1----:R-:W-:-:S02]  /*2150*/  IADD3 R246, P4, R234, UR12, RZ ;  /* 0x0000000ceaf67c10 */ /* 0x002fc4000ff9e0ff */
[----:B------:R-:W-:Y:S02]  /*2160*/  PRMT R145, RZ, 0x7610, R145 ;  /* 0x00007610ff917816 */ /* 0x000fe40000000091 */
[----:B------:R-:W-:Y:S02]  /*2170*/  IADD3.X R247, R235, UR13, RZ, P4, !PT ;  /* 0x0000000debf77c10 */ /* 0x000fe4000a7fe4ff */
[----:B------:R-:W-:Y:S02]  /*2180*/  ISETP.GT.AND P1, PT, R0, 0x6, PT ;  /* 0x000000060000780c */ /* 0x000fe40003f24270 */
[----:B------:R-:W-:Y:S01]  /*2190*/  IADD3.X R245, R133, UR13, RZ, P3, !PT ;  /* 0x0000000d85f57c10 */ /* 0x000fe20009ffe4ff */
[----:B------:R0:W4:Y:S01]  /*21a0*/  @P2 LDG.E.U16 R144, desc[UR24][R246.64] ;  /* 0x00000018f6902981 */ /* 0x000122000c1e1500 */
[----:B------:R-:W-:-:S03]  /*21b0*/  PRMT R10, RZ, 0x7610, R10 ;  /* 0x00007610ff0a7816 */ /* 0x000fc6000000000a */
[----:B------:R1:W4:Y:S01]  /*21c0*/  @P2 LDG.E.U16 R145, desc[UR24][R244.64] ;  /* 0x00000018f4912981 */ /* 0x000322000c1e1500 */
[----:B------:R-:W-:Y:S02]  /*21d0*/  PRMT R11, RZ, 0x7610, R11 ;  /* 0x00007610ff0b7816 */ /* 0x000fe4000000000b */
[----:B0-----:R-:W-:Y:S02]  /*21e0*/  IADD3 R246, P4, R232, UR12, RZ ;  /* 0x0000000ce8f67c10 */ /* 0x001fe4000ff9e0ff */
[----:B-1----:R-:W-:Y:S02]  /*21f0*/  IADD3 R244, P3, R130, UR12, RZ ;  /* 0x0000000c82f47c10 */ /* 0x002fe4000ff7e0ff */
[----:B------:R-:W-:Y:S02]  /*2200*/  IADD3.X R247, R233, UR13, RZ, P4, !PT ;  /* 0x0000000de9f77c10 */ /* 0x000fe4000a7fe4ff */
[----:B------:R-:W-:Y:S02]  /*2210*/  ISETP.GT.AND P2, PT, R0, 0x7, PT ;  /* 0x000000070000780c */ /* 0x000fe40003f44270 */
[----:B------:R-:W-:Y:S01]  /*2220*/  IADD3.X R245, R131, UR13, RZ, P3, !PT ;  /* 0x0000000d83f57c10 */ /* 0x000fe20009ffe4ff */
[----:B------:R0:W4:Y:S04]  /*2230*/  @P1 LDG.E.U16 R10, desc[UR24][R246.64] ;  /* 0x00000018f60a1981 */ /* 0x000128000c1e1500 */
[----:B------:R1:W4:Y:S01]  /*2240*/  @P1 LDG.E.U16 R11, desc[UR24][R244.64] ;  /* 0x00000018f40b1981 */ /* 0x000322000c1e1500 */
[----:B0-----:R-:W-:-:S02]  /*2250*/  IADD3 R246, P4, R230, UR12, RZ ;  /* 0x0000000ce6f67c10 */ /* 0x001fc4000ff9e0ff */
[----:B-1----:R-:W-:Y:S02]  /*2260*/  IADD3 R244, P3, R128, UR12, RZ ;  /* 0x0000000c80f47c10 */ /* 0x002fe4000ff7e0ff */
[----:B------:R-:W-:Y:S02]  /*2270*/  IADD3.X R247, R231, UR13, RZ, P4, !PT ;  /* 0x0000000de7f77c10 */ /* 0x000fe4000a7fe4ff */
[----:B------:R-:W-:Y:S02]  /*2280*/  ISETP.GT.AND P1, PT, R0, 0x8, PT ;  /* 0x000000080000780c */ /* 0x000fe40003f24270 */
[----:B------:R-:W-:Y:S02]  /*2290*/  IADD3.X R245, R129, UR13, RZ, P3, !PT ;  /* 0x0000000d81f57c10 */ /* 0x000fe40009ffe4ff */
[----:B------:R-:W-:Y:S02]  /*22a0*/  PRMT R142, RZ, 0x7610, R142 ;  /* 0x00007610ff8e7816 */ /* 0x000fe4000000008e */
[----:B------:R-:W-:-:S02]  /*22b0*/  PRMT R143, RZ, 0x7610, R143 ;  /* 0x00007610ff8f7816 */ /* 0x000fc4000000008f */
[----:B------:R-:W-:Y:S02]  /*22c0*/  PRMT R8, RZ, 0x7610, R8 ;  /* 0x00007610ff087816 */ /* 0x000fe40000000008 */
[----:B------:R-:W-:Y:S02]  /*22d0*/  PRMT R9, RZ, 0x7610, R9 ;  /* 0x00007610ff097816 */ /* 0x000fe40000000009 */
[----:B------:R-:W-:Y:S02]  /*22e0*/  PRMT R140, RZ, 0x7610, R140 ;  /* 0x00007610ff8c7816 */ /* 0x000fe4000000008c */
[----:B------:R-:W-:Y:S02]  /*22f0*/  PRMT R141, RZ, 0x7610, R141 ;  /* 0x00007610ff8d7816 */ /* 0x000fe4000000008d */
[----:B------:R-:W-:Y:S02]  /*2300*/  PRMT R6, RZ, 0x7610, R6 ;  /* 0x00007610ff067816 */ /* 0x000fe40000000006 */
[----:B------:R-:W-:Y:S01]  /*2310*/  PRMT R7, RZ, 0x7610, R7 ;  /* 0x00007610ff077816 */ /* 0x000fe20000000007 */
[----:B--2---:R0:W-:Y:S04]  /*2320*/  STL [R1+0x114], R148 ;  /* 0x0001149401007387 */ /* 0x0041e80000100800 */
[----:B0-----:R-:W2:Y:S04]  /*2330*/  LDL.LU R148, [R1+0x360] ;  /* 0x0003600001947983 */ /* 0x001ea80000300800 */
[----:B---3--:R0:W-:Y:S04]  /*2340*/  STL [R1+0x110], R149 ;  /* 0x0001109501007387 */ /* 0x0081e80000100800 */
[----:B0-----:R-:W3:Y:S04]  /*2350*/  LDL.LU R149, [R1+0x35c] ;  /* 0x00035c0001957983 */ /* 0x001ee80000300800 */
[----:B------:R-:W-:Y:S04]  /*2360*/  STL [R1+0x14c], R240 ;  /* 0x00014cf001007387 */ /* 0x000fe80000100800 */
[----:B------:R-:W-:Y:S04]  /*2370*/  STL [R1+0x148], R241 ;  /* 0x000148f101007387 */ /* 0x000fe80000100800 */
[----:B------:R-:W-:Y:S04]  /*2380*/  STL [R1+0x154], R138 ;  /* 0x0001548a01007387 */ /* 0x000fe80000100800 */
[----:B------:R-:W-:Y:S04]  /*2390*/  STL [R1+0x150], R139 ;  /* 0x0001508b01007387 */ /* 0x000fe80000100800 */
[----:B----4-:R0:W-:Y:S04]  /*23a0*/  STL [R1+0x10c], R14 ;  /* 0x00010c0e01007387 */ /* 0x0101e80000100800 */
[----:B0-----:R-:W4:Y:S04]  /*23b0*/  LDL.LU R14, [R1+0x358] ;  /* 0x00035800010e7983 */ /* 0x001f280000300800 */
[----:B------:R0:W-:Y:S04]  /*23c0*/  STL [R1+0x108], R15 ;  /* 0x0001080f01007387 */ /* 0x0001e80000100800 */
[----:B0-----:R-:W3:Y:S04]  /*23d0*/  LDL.LU R15, [R1+0x354] ;  /* 0x00035400010f7983 */ /* 0x001ee80000300800 */
[----:B------:R-:W-:Y:S04]  /*23e0*/  STL [R1+0x15c], R238 ;  /* 0x00015cee01007387 */ /* 0x000fe80000100800 */
[----:B------:R-:W-:Y:S04]  /*23f0*/  STL [R1+0x158], R239 ;  /* 0x000158ef01007387 */ /* 0x000fe80000100800 */
[----:B------:R-:W-:Y:S04]  /*2400*/  STL [R1+0x164], R136 ;  /* 0x0001648801007387 */ /* 0x000fe80000100800 */
[----:B------:R-:W-:Y:S04]  /*2410*/  STL [R1+0x160], R137 ;  /* 0x0001608901007387 */ /* 0x000fe80000100800 */
[----:B------:R0:W-:Y:S04]  /*2420*/  STL [R1+0x104], R146 ;  /* 0x0001049201007387 */ /* 0x0001e80000100800 */
[----:B0-----:R-:W3:Y:S04]  /*2430*/  LDL.LU R146, [R1+0x350] ;  /* 0x0003500001927983 */ /* 0x001ee80000300800 */
        /* <DEDUP_REMOVED lines=10> */
[----:B------:R0:W-:Y:S04]  /*24e0*/  STL [R1+0x17c], R234 ;  /* 0x00017cea01007387 */ /* 0x0001e80000100800 */
[----:B------:R1:W-:Y:S01]  /*24f0*/  STL [R1+0x178], R235 ;  /* 0x000178eb01007387 */ /* 0x0003e20000100800 */
[----:B0-----:R-:W-:-:S02]  /*2500*/  PRMT R234, RZ, 0x7610, R234 ;  /* 0x00007610ffea7816 */ /* 0x001fc400000000ea */
[----:B-1----:R-:W-:-:S04]  /*2510*/  PRMT R235, RZ, 0x7610, R235 ;  /* 0x00007610ffeb7816 */ /* 0x002fc800000000eb */
[----:B------:R0:W2:Y:S04]  /*2520*/  @P2 LDG.E.U16 R234, desc[UR24][R246.64] ;  /* 0x00000018f6ea2981 */ /* 0x0000a8000c1e1500 */
[----:B------:R1:W4:Y:S01]  /*2530*/  @P2 LDG.E.U16 R235, desc[UR24][R244.64] ;  /* 0x00000018f4eb2981 */ /* 0x000322000c1e1500 */
[----:B0-----:R-:W-:Y:S02]  /*2540*/  IADD3 R246, P4, R228, UR12, RZ ;  /* 0x0000000ce4f67c10 */ /* 0x001fe4000ff9e0ff */
[----:B-1----:R-:W-:Y:S02]  /*2550*/  IADD3 R244, P3, R126, UR12, RZ ;  /* 0x0000000c7ef47c10 */ /* 0x002fe4000ff7e0ff */
[----:B------:R-:W-:Y:S02]  /*2560*/  IADD3.X R247, R229, UR13, RZ, P4, !PT ;  /* 0x0000000de5f77c10 */ /* 0x000fe4000a7fe4ff */
[----:B------:R-:W-:-:S02]  /*2570*/  ISETP.GT.AND P2, PT, R0, 0x9, PT ;  /* 0x000000090000780c */ /* 0x000fc40003f44270 */
[----:B------:R-:W-:Y:S01]  /*2580*/  IADD3.X R245, R127, UR13, RZ, P3, !PT ;  /* 0x0000000d7ff57c10 */ /* 0x000fe20009ffe4ff */
[----:B------:R0:W3:Y:S04]  /*2590*/  @P1 LDG.E.U16 R142, desc[UR24][R246.64] ;  /* 0x00000018f68e1981 */ /* 0x0000e8000c1e1500 */
[----:B------:R1:W3:Y:S01]  /*25a0*/  @P1 LDG.E.U16 R143, desc[UR24][R244.64] ;  /* 0x00000018f48f1981 */ /* 0x0002e2000c1e1500 */
[----:B0-----:R-:W-:Y:S02]  /*25b0*/  IADD3 R246, P4, R226, UR12, RZ ;  /* 0x0000000ce2f67c10 */ /* 0x001fe4000ff9e0ff */
[----:B-1----:R-:W-:Y:S02]  /*25c0*/  IADD3 R244, P3, R124, UR12, RZ ;  /* 0x0000000c7cf47c10 */ /* 0x002fe4000ff7e0ff */
[----:B------:R-:W-:-:S02]  /*25d0*/  IADD3.X R247, R227, UR13, RZ, P4, !PT ;  /* 0x0000000de3f77c10 */ /* 0x000fc4000a7fe4ff */
[----:B------:R-:W-:Y:S02]  /*25e0*/  ISETP.GT.AND P1, PT, R0, 0xa, PT ;  /* 0x0000000a0000780c */ /* 0x000fe40003f24270 */
[----:B------:R-:W-:Y:S01]  /*25f0*/  IADD3.X R245, R125, UR13, RZ, P3, !PT ;  /* 0x0000000d7df57c10 */ /* 0x000fe20009ffe4ff */
[----:B------:R0:W3:Y:S04]  /*2600*/  @P2 LDG.E.U16 R8, desc[UR24][R246.64] ;  /* 0x00000018f6082981 */ /* 0x0000e8000c1e1500 */
[----:B------:R1:W3:Y:S01]  /*2610*/  @P2 LDG.E.U16 R9, desc[UR24][R244.64] ;  /* 0x00000018f4092981 */ /* 0x0002e2000c1e1500 */
[----:B0-----:R-:W-:Y:S02]  /*2620*/  IADD3 R246, P4, R224, UR12, RZ ;  /* 0x0000000ce0f67c10 */ /* 0x001fe4000ff9e0ff */
[----:B-1----:R-:W-:-:S02]  /*2630*/  IADD3 R244, P3, R122, UR12, RZ ;  /* 0x0000000c7af47c10 */ /* 0x002fc4000ff7e0ff */
[----:B------:R-:W-:Y:S02]  /*2640*/  IADD3.X R247, R225, UR13, RZ, P4, !PT ;  /* 0x0000000de1f77c10 */ /* 0x000fe4000a7fe4ff */
[----:B------:R-:W-:Y:S02]  /*2650*/  ISETP.GT.AND P2, PT, R0, 0xb, PT ;  /* 0x0000000b0000780c */ /* 0x000fe40003f44270 */
[----:B------:R-:W-:Y:S01]  /*2660*/  IADD3.X R245, R123, UR13, RZ, P3, !PT ;  /* 0x0000000d7bf57c10 */ /* 0x000fe20009ffe4ff */
[----:B------:R0:W3:Y:S04]  /*2670*/  @P1 LDG.E.U16 R140, desc[UR24][R246.64] ;  /* 0x00000018f68c1981 */ /* 0x0000e8000c1e1500 */
[----:B------:R1:W3:Y:S01]  /*2680*/  @P1 LDG.E.U16 R141, desc[UR24][R244.64] ;  /* 0x00000018f48d1981 */ /* 0x0002e2000c1e1500 */
[----:B0-----:R-:W-:-:S02]  /*2690*/  IADD3 R246, P4, R222, UR12, RZ ;  /* 0x0000000cdef67c10 */ /* 0x001fc4000ff9e0ff */
[----:B-1----:R-:W-:Y:S02]  /*26a0*/  IADD3 R244, P3, R120, UR12, RZ ;  /* 0x0000000c78f47c10 */ /* 0x002fe4000ff7e0ff */
[----:B------:R-:W-:Y:S02]  /*26b0*/  IADD3.X R247, R223, UR13, RZ, P4, !PT ;  /* 0x0000000ddff77c10 */ /* 0x000fe4000a7fe4ff */
[----:B------:R-:W-:-:S03]  /*26c0*/  IADD3.X R245, R121, UR13, RZ, P3, !PT ;  /* 0x0000000d79f57c10 */ /* 0x000fc60009ffe4ff */
[----:B------:R0:W3:Y:S04]  /*26d0*/  @P2 LDG.E.U16 R6, desc[UR24][R246.64] ;  /* 0x00000018f6062981 */ /* 0x0000e8000c1e1500 */
[----:B------:R1:W3:Y:S04]  /*26e0*/  @P2 LDG.E.U16 R7, desc[UR24][R244.64] ;  /* 0x00000018f4072981 */ /* 0x0002e8000c1e1500 */
        /* <DEDUP_REMOVED lines=17> */
[----:B------:R-:W-:Y:S01]  /*2800*/  STL [R1+0x1a0], R129 ;  /* 0x0001a08101007387 */ /* 0x000fe20000100800 */
[----:B------:R-:W-:-:S02]  /*2810*/  ISETP.GT.AND P1, PT, R0, 0xc, PT ;  /* 0x0000000c0000780c */ /* 0x000fc40003f24270 */
[----:B------:R-:W-:Y:S02]  /*2820*/  IADD3 R246, P4, R220, UR12, RZ ;  /* 0x0000000cdcf67c10 */ /* 0x000fe4000ff9e0ff */
[----:B-1----:R-:W-:Y:S02]  /*2830*/  IADD3 R244, P3, R118, UR12, RZ ;  /* 0x0000000c76f47c10 */ /* 0x002fe4000ff7e0ff */
[----:B------:R-:W-:Y:S02]  /*2840*/  PRMT R250, RZ, 0x7610, R250 ;  /* 0x00007610fffa7816 */ /* 0x000fe400000000fa */
[----:B------:R-:W-:Y:S02]  /*2850*/  IADD3.X R247, R221, UR13, RZ, P4, !PT ;  /* 0x0000000dddf77c10 */ /* 0x000fe4000a7fe4ff */
[----:B------:R-:W-:Y:S02]  /*2860*/  ISETP.GT.AND P2, PT, R0, 0xd, PT ;  /* 0x0000000d0000780c */ /* 0x000fe40003f44270 */
[----:B------:R-:W-:Y:S01]  /*2870*/  IADD3.X R245, R119, UR13, RZ, P3, !PT ;  /* 0x0000000d77f57c10 */ /* 0x000fe20009ffe4ff */
[----:B------:R0:W3:Y:S02]  /*2880*/  @P1 LDG.E.U16 R250, desc[UR24][R246.64] ;  /* 0x00000018f6fa1981 */ /* 0x0000e4000c1e1500 */
[----:B0-----:R-:W-:-:S04]  /*2890*/  IADD3 R246, P4, R218, UR12, RZ ;  /* 0x0000000cdaf67c10 */ /* 0x001fc8000ff9e0ff */
[----:B------:R-:W-:Y:S02]  /*28a0*/  IADD3.X R247, R219, UR13, RZ, P4, !PT ;  /* 0x0000000ddbf77c10 */ /* 0x000fe4000a7fe4ff */
[----:B------:R-:W-:Y:S02]  /*28b0*/  PRMT R134, RZ, 0x7610, R134 ;  /* 0x00007610ff867816 */ /* 0x000fe40000000086 */
[----:B------:R-:W-:Y:S02]  /*28c0*/  PRMT R135, RZ, 0x7610, R135 ;  /* 0x00007610ff877816 */ /* 0x000fe40000000087 */
[----:B------:R-:W-:Y:S02]  /*28d0*/  PRMT R251, RZ, 0x7610, R251 ;  /* 0x00007610fffb7816 */ /* 0x000fe400000000fb */
[----:B------:R-:W-:Y:S01]  /*28e0*/  PRMT R252, RZ, 0x7610, R252 ;  /* 0x00007610fffc7816 */ /* 0x000fe200000000fc */
[----:B--2---:R-:W-:Y:S04]  /*28f0*/  STL [R1+0x1a8], R234 ;  /* 0x0001a8ea01007387 */ /* 0x004fe80000100800 */
[----:B----4-:R-:W-:Y:S04]  /*2900*/  STL [R1+0x1ac], R235 ;  /* 0x0001aceb01007387 */ /* 0x010fe80000100800 */
[----:B------:R-:W-:Y:S04]  /*2910*/  STL [R1+0x1b4], R228 ;  /* 0x0001b4e401007387 */ /* 0x000fe80000100800 */
[----:B------:R-:W-:Y:S04]  /*2920*/  STL [R1+0x1b0], R229 ;  /* 0x0001b0e501007387 */ /* 0x000fe80000100800 */
[----:B------:R-:W-:Y:S04]  /*2930*/  STL [R1+0x1bc], R126 ;  /* 0x0001bc7e01007387 */ /* 0x000fe80000100800 */
[----:B------:R-:W-:Y:S04]  /*2940*/  STL [R1+0x1b8], R127 ;  /* 0x0001b87f01007387 */ /* 0x000fe80000100800 */
[----:B---3--:R0:W-:Y:S04]  /*2950*/  STL [R1+0xe0], R142 ;  /* 0x0000e08e01007387 */ /* 0x0081e80000100800 */
[----:B0-----:R-:W2:Y:S04]  /*2960*/  LDL.LU R142, [R1+0x330] ;  /* 0x00033000018e7983 */ /* 0x001ea80000300800 */
[----:B------:R0:W-:Y:S04]  /*2970*/  STL [R1+0xdc], R143 ;  /* 0x0000dc8f01007387 */ /* 0x0001e80000100800 */
[----:B0-----:R-:W3:Y:S04]  /*2980*/  LDL.LU R143, [R1+0x32c] ;  /* 0x00032c00018f7983 */ /* 0x001ee80000300800 */
[----:B------:R-:W-:Y:S04]  /*2990*/  STL [R1+0x1c4], R226 ;  /* 0x0001c4e201007387 */ /* 0x000fe80000100800 */
[----:B------:R-:W-:Y:S04]  /*29a0*/  STL [R1+0x1c0], R227 ;  /* 0x0001c0e301007387 */ /* 0x000fe80000100800 */
[----:B------:R-:W-:Y:S04]  /*29b0*/  STL [R1+0x1cc], R124 ;  /* 0x0001cc7c01007387 */ /* 0x000fe80000100800 */
[----:B------:R-:W-:Y:S04]  /*29c0*/  STL [R1+0x1c8], R125 ;  /* 0x0001c87d01007387 */ /* 0x000fe80000100800 */
[----:B------:R0:W-:Y:S04]  /*29d0*/  STL [R1+0xd8], R8 ;  /* 0x0000d80801007387 */ /* 0x0001e80000100800 */
[----:B0-----:R-:W4:Y:S04]  /*29e0*/  LDL.LU R8, [R1+0x328] ;  /* 0x0003280001087983 */ /* 0x001f280000300800 */
[----:B------:R0:W-:Y:S04]  /*29f0*/  STL [R1+0xd4], R9 ;  /* 0x0000d40901007387 */ /* 0x0001e80000100800 */
[----:B0-----:R-:W4:Y:S04]  /*2a00*/  LDL.LU R9, [R1+0x324] ;  /* 0x0003240001097983 */ /* 0x001f280000300800 */
[----:B------:R-:W-:Y:S04]  /*2a10*/  STL [R1+0x1d4], R224 ;  /* 0x0001d4e001007387 */ /* 0x000fe80000100800 */
[----:B------:R-:W-:Y:S04]  /*2a20*/  STL [R1+0x1d0], R225 ;  /* 0x0001d0e101007387 */ /* 0x000fe80000100800 */
[----:B------:R-:W-:Y:S04]  /*2a30*/  STL [R1+0x1dc], R122 ;  /* 0x0001dc7a01007387 */ /* 0x000fe80000100800 */
[----:B------:R-:W-:Y:S04]  /*2a40*/  STL [R1+0x1d8], R123 ;  /* 0x0001d87b01007387 */ /* 0x000fe80000100800 */
[----:B------:R0:W-:Y:S01]  /*2a50*/  STL [R1+0xd0], R140 ;  /* 0x0000d08c01007387 */ /* 0x0001e20000100800 */
[----:B------:R-:W-:-:S06]  /*2a60*/  PRMT R127, RZ, 0x7610, R127 ;  /* 0x00007610ff7f7816 */ /* 0x000fcc000000007f */
[----:B------:R1:W2:Y:S04]  /*2a70*/  @P1 LDG.E.U16 R127, desc[UR24][R244.64] ;  /* 0x00000018f47f1981 */ /* 0x0002a8000c1e1500 */
        /* <DEDUP_REMOVED lines=8> */
[----:B-1----:R-:W-:-:S03]  /*2b00*/  IADD3 R244, P3, R116, UR12, RZ ;  /* 0x0000000c74f47c10 */ /* 0x002fc6000ff7e0ff */
[----:B0-----:R-:W4:Y:S04]  /*2b10*/  LDL.LU R6, [R1+0x318] ;  /* 0x0003180001067983 */ /* 0x001f280000300800 */
[----:B------:R0:W-:Y:S01]  /*2b20*/  STL [R1+0xc4], R7 ;  /* 0x0000c40701007387 */ /* 0x0001e20000100800 */
[----:B------:R-:W-:-:S03]  /*2b30*/  ISETP.GT.AND P1, PT, R0, 0xe, PT ;  /* 0x0000000e0000780c */ /* 0x000fc60003f24270 */
[----:B0-----:R-:W4:Y:S04]  /*2b40*/  LDL.LU R7, [R1+0x314] ;  /* 0x0003140001077983 */ /* 0x001f280000300800 */
[----:B------:R0:W-:Y:S04]  /*2b50*/  STL [R1+0x1f4], R220 ;  /* 0x0001f4dc01007387 */ /* 0x0001e80000100800 */
[----:B------:R-:W-:Y:S04]  /*2b60*/  STL [R1+0x1f0], R221 ;  /* 0x0001f0dd01007387 */ /* 0x000fe80000100800 */
[----:B------:R-:W-:Y:S04]  /*2b70*/  STL [R1+0x1fc], R118 ;  /* 0x0001fc7601007387 */ /* 0x000fe80000100800 */
[----:B------:R1:W-:Y:S01]  /*2b80*/  STL [R1+0x1f8], R119 ;  /* 0x0001f87701007387 */ /* 0x0003e20000100800 */
[----:B0-----:R-:W-:-:S02]  /*2b90*/  PRMT R220, RZ, 0x7610, R220 ;  /* 0x00007610ffdc7816 */ /* 0x001fc400000000dc */
[----:B------:R-:W-:Y:S02]  /*2ba0*/  IADD3.X R245, R117, UR13, RZ, P3, !PT ;  /* 0x0000000d75f57c10 */ /* 0x000fe40009ffe4ff */
[----:B------:R-:W-:-:S03]  /*2bb0*/  PRMT R228, RZ, 0x7610, R228 ;  /* 0x00007610ffe47816 */ /* 0x000fc600000000e4 */
[----:B------:R0:W3:Y:S01]  /*2bc0*/  @P2 LDG.E.U16 R220, desc[UR24][R244.64] ;  /* 0x00000018f4dc2981 */ /* 0x0000e2000c1e1500 */
[----:B-1----:R-:W-:-:S06]  /*2bd0*/  PRMT R119, RZ, 0x7610, R119 ;  /* 0x00007610ff777816 */ /* 0x002fcc0000000077 */
[----:B------:R1:W4:Y:S01]  /*2be0*/  @P2 LDG.E.U16 R119, desc[UR24][R246.64] ;  /* 0x00000018f6772981 */ /* 0x000322000c1e1500 */
[----:B0-----:R-:W-:Y:S02]  /*2bf0*/  IADD3 R244, P3, R114, UR12, RZ ;  /* 0x0000000c72f47c10 */ /* 0x001fe4000ff7e0ff */
[----:B------:R-:W-:Y:S02]  /*2c00*/  PRMT R229, RZ, 0x7610, R229 ;  /* 0x00007610ffe57816 */ /* 0x000fe400000000e5 */
[----:B-1----:R-:W-:Y:S02]  /*2c10*/  IADD3 R246, P4, R216, UR12, RZ ;  /* 0x0000000cd8f67c10 */ /* 0x002fe4000ff9e0ff */
[----:B------:R-:W-:Y:S02]  /*2c20*/  ISETP.GT.AND P2, PT, R0, 0xf, PT ;  /* 0x0000000f0000780c */ /* 0x000fe40003f44270 */
[----:B------:R-:W-:Y:S02]  /*2c30*/  IADD3.X R247, R217, UR13, RZ, P4, !PT ;  /* 0x0000000dd9f77c10 */ /* 0x000fe4000a7fe4ff */
[----:B------:R-:W-:-:S03]  /*2c40*/  IADD3.X R245, R115, UR13, RZ, P3, !PT ;  /* 0x0000000d73f57c10 */ /* 0x000fc60009ffe4ff */
[----:B------:R0:W3:Y:S04]  /*2c50*/  @P1 LDG.E.U16 R228, desc[UR24][R246.64] ;  /* 0x00000018f6e41981 */ /* 0x0000e8000c1e1500 */
[----:B------:R1:W3:Y:S01]  /*2c60*/  @P1 LDG.E.U16 R229, desc[UR24][R244.64] ;  /* 0x00000018f4e51981 */ /* 0x0002e2000c1e1500 */
        /* <DEDUP_REMOVED lines=10> */
[----:B------:R-:W-:-:S03]  /*2d10*/  IADD3.X R245, R111, UR13, RZ, P3, !PT ;  /* 0x0000000d6ff57c10 */ /* 0x000fc60009ffe4ff */
[----:B------:R0:W3:Y:S04]  /*2d20*/  @P1 LDG.E.U16 R251, desc[UR24][R246.64] ;  /* 0x00000018f6fb1981 */ /* 0x0000e8000c1e1500 */
[----:B------:R1:W3:Y:S04]  /*2d30*/  @P1 LDG.E.U16 R252, desc[UR24][R244.64] ;  /* 0x00000018f4fc1981 */ /* 0x0002e8000c1e1500 */
[----:B------:R1:W-:Y:S01]  /*2d40*/  STL [R1+0xc0], R250 ;  /* 0x0000c0fa01007387 */ /* 0x0003e20000100800 */
[----:B------:R-:W-:Y:S02]  /*2d50*/  ISETP.GT.AND P2, PT, R0, 0x11, PT ;  /* 0x000000110000780c */ /* 0x000fe40003f44270 */
[----:B0-----:R-:W-:Y:S01]  /*2d60*/  IADD3 R246, P4, R210, UR12, RZ ;  /* 0x0000000cd2f67c10 */ /* 0x001fe2000ff9e0ff */
[----:B-1----:R-:W3:Y:S01]  /*2d70*/  LDL.LU R250, [R1+0x310] ;  /* 0x0003100001fa7983 */ /* 0x002ee20000300800 */
[----:B------:R-:W-:-:S02]  /*2d80*/  IADD3 R244, P3, R108, UR12, RZ ;  /* 0x0000000c6cf47c10 */ /* 0x000fc4000ff7e0ff */
[----:B------:R-:W-:Y:S02]  /*2d90*/  PRMT R249, RZ, 0x7610, R249 ;  /* 0x00007610fff97816 */ /* 0x000fe400000000f9 */
[----:B------:R-:W-:Y:S02]  /*2da0*/  IADD3.X R247, R211, UR13, RZ, P4, !PT ;  /* 0x0000000dd3f77c10 */ /* 0x000fe4000a7fe4ff */
[----:B------:R-:W-:Y:S02]  /*2db0*/  PRMT R248, RZ, 0x7610, R248 ;  /* 0x00007610fff87816 */ /* 0x000fe400000000f8 */
[----:B------:R-:W-:Y:S01]  /*2dc0*/  ISETP.GT.AND P1, PT, R0, 0x12, PT ;  /* 0x000000120000780c */ /* 0x000fe20003f24270 */
[----:B------:R0:W3:Y:S01]  /*2dd0*/  @P2 LDG.E.U16 R249, desc[UR24][R246.64] ;  /* 0x00000018f6f92981 */ /* 0x0000e2000c1e1500 */
[----:B------:R-:W-:-:S05]  /*2de0*/  IADD3.X R245, R109, UR13, RZ, P3, !PT ;  /* 0x0000000d6df57c10 */ /* 0x000fca0009ffe4ff */
[----:B------:R1:W3:Y:S01]  /*2df0*/  @P2 LDG.E.U16 R248, desc[UR24][R244.64] ;  /* 0x00000018f4f82981 */ /* 0x0002e2000c1e1500 */
[----:B0-----:R-:W-:Y:S02]  /*2e00*/  IADD3 R246, P4, R208, UR12, RZ ;  /* 0x0000000cd0f67c10 */ /* 0x001fe4000ff9e0ff */
[----:B------:R-:W-:Y:S02]  /*2e10*/  ISETP.GT.AND P2, PT, R0, 0x13, PT ;  /* 0x000000130000780c */ /* 0x000fe40003f44270 */
[----:B------:R-:W-:Y:S02]  /*2e20*/  IADD3.X R247, R209, UR13, RZ, P4, !PT ;  /* 0x0000000dd1f77c10 */ /* 0x000fe4000a7fe4ff */
[----:B-1----:R-:W-:-:S04]  /*2e30*/  IADD3 R244, P3, R106, UR12, RZ ;  /* 0x0000000c6af47c10 */ /* 0x002fc8000ff7e0ff */
[----:B------:R-:W-:Y:S01]  /*2e40*/  IADD3.X R245, R107, UR13, RZ, P3, !PT ;  /* 0x0000000d6bf57c10 */ /* 0x000fe20009ffe4ff */
[----:B--2---:R-:W-:Y:S04]  /*2e50*/  STL [R1+0x228], R127 ;  /* 0x0002287f01007387 */ /* 0x004fe80000100800 */
[----:B------:R-:W-:Y:S04]  /*2e60*/  STL [R1+0x204], R218 ;  /* 0x000204da01007387 */ /* 0x000fe80000100800 */
[----:B------:R-:W-:Y:S04]  /*2e70*/  STL [R1+0x200], R219 ;  /* 0x000200db01007387 */ /* 0x000fe80000100800 */
[----:B------:R-:W-:Y:S04]  /*2e80*/  STL [R1+0x20c], R116 ;  /* 0x00020c7401007387 */ /* 0x000fe80000100800 */
[----:B------:R-:W-:Y:S04]  /*2e90*/  STL [R1+0x208], R117 ;  /* 0x0002087501007387 */ /* 0x000fe80000100800 */
[----:B----4-:R-:W-:Y:S04]  /*2ea0*/  STL [R1+0x210], R119 ;  /* 0x0002107701007387 */ /* 0x010fe80000100800 */
[----:B---3--:R-:W-:Y:S04]  /*2eb0*/  STL [R1+0x214], R220 ;  /* 0x000214dc01007387 */ /* 0x008fe80000100800 */
[----:B------:R-:W-:Y:S04]  /*2ec0*/  STL [R1+0x21c], R216 ;  /* 0x00021cd801007387 */ /* 0x000fe80000100800 */
[----:B------:R-:W-:Y:S04]  /*2ed0*/  STL [R1+0x218], R217 ;  /* 0x000218d901007387 */ /* 0x000fe80000100800 */
[----:B------:R-:W-:Y:S04]  /*2ee0*/  STL [R1+0x224], R114 ;  /* 0x0002247201007387 */ /* 0x000fe80000100800 */
[----:B------:R-:W-:Y:S04]  /*2ef0*/  STL [R1+0x220], R115 ;  /* 0x0002207301007387 */ /* 0x000fe80000100800 */
[----:B------:R-:W-:Y:S04]  /*2f00*/  STL [R1+0x22c], R228 ;  /* 0x00022ce401007387 */ /* 0x000fe80000100800 */
[----:B------:R0:W-:Y:S04]  /*2f10*/  STL [R1+0x230], R229 ;  /* 0x000230e501007387 */ /* 0x0001e80000100800 */
[----:B------:R-:W-:Y:S04]  /*2f20*/  STL [R1+0x238], R214 ;  /* 0x000238d601007387 */ /* 0x000fe80000100800 */
[----:B------:R-:W-:Y:S04]  /*2f30*/  STL [R1+0x234], R215 ;  /* 0x000234d701007387 */ /* 0x000fe80000100800 */
[----:B------:R-:W-:Y:S01]  /*2f40*/  STL [R1+0x240], R112 ;  /* 0x0002407001007387 */ /* 0x000fe20000100800 */
[----:B0-----:R-:W-:-:S03]  /*2f50*/  PRMT R229, RZ, 0x7610, R229 ;  /* 0x00007610ffe57816 */ /* 0x001fc600000000e5 */
[----:B------:R-:W-:Y:S04]  /*2f60*/  STL [R1+0x23c], R113 ;  /* 0x00023c7101007387 */ /* 0x000fe80000100800 */
[----:B------:R-:W-:Y:S01]  /*2f70*/  STL [R1+0x244], R134 ;  /* 0x0002448601007387 */ /* 0x000fe20000100800 */
[----:B------:R-:W-:-:S03]  /*2f80*/  PRMT R228, RZ, 0x7610, R228 ;  /* 0x00007610ffe47816 */ /* 0x000fc600000000e4 */
[----:B------:R-:W-:Y:S04]  /*2f90*/  STL [R1+0x248], R135 ;  /* 0x0002488701007387 */ /* 0x000fe80000100800 */
[----:B------:R-:W-:Y:S04]  /*2fa0*/  STL [R1+0x250], R212 ;  /* 0x000250d401007387 */ /* 0x000fe80000100800 */
[----:B------:R-:W-:Y:S04]  /*2fb0*/  STL [R1+0x24c], R213 ;  /* 0x00024cd501007387 */ /* 0x000fe80000100800 */
[----:B------:R-:W-:Y:S04]  /*2fc0*/  STL [R1+0x258], R110 ;  /* 0x0002586e01007387 */ /* 0x000fe80000100800 */
[----:B------:R-:W-:Y:S04]  /*2fd0*/  STL [R1+0x254], R111 ;  /* 0x0002546f01007387 */ /* 0x000fe80000100800 */
[----:B------:R0:W-:Y:S04]  /*2fe0*/  STL [R1+0xbc], R251 ;  /* 0x0000bcfb01007387 */ /* 0x0001e80000100800 */
[----:B------:R1:W2:Y:S04]  /*2ff0*/  @P1 LDG.E.U16 R229, desc[UR24][R246.64] ;  /* 0x00000018f6e51981 */ /* 0x0002a8000c1e1500 */
[----:B------:R3:W4:Y:S04]  /*3000*/  @P1 LDG.E.U16 R228, desc[UR24][R244.64] ;  /* 0x00000018f4e41981 */ /* 0x000728000c1e1500 */
[----:B0-----:R-:W4:Y:S01]  /*3010*/  LDL.LU R251, [R1+0x30c] ;  /* 0x00030c0001fb7983 */ /* 0x001f220000300800 */
[----:B-1----:R-:W-:-:S03]  /*3020*/  IADD3 R246, P4, R206, UR12, RZ ;  /* 0x0000000ccef67c10 */ /* 0x002fc6000ff9e0ff */
[----:B------:R0:W-:Y:S01]  /*3030*/  STL [R1+0xb8], R252 ;  /* 0x0000b8fc01007387 */ /* 0x0001e20000100800 */
[----:B---3--:R-:W-:Y:S02]  /*3040*/  IADD3 R244, P3, R104, UR12, RZ ;  /* 0x0000000c68f47c10 */ /* 0x008fe4000ff7e0ff */
[----:B------:R-:W-:Y:S01]  /*3050*/  IADD3.X R247, R207, UR13, RZ, P4, !PT ;  /* 0x0000000dcff77c10 */ /* 0x000fe2000a7fe4ff */
[----:B0-----:R-:W3:Y:S04]  /*3060*/  LDL.LU R252, [R1+0x308] ;  /* 0x0003080001fc7983 */ /* 0x001ee80000300800 */
[----:B------:R-:W-:Y:S01]  /*3070*/  STL [R1+0x260], R210 ;  /* 0x000260d201007387 */ /* 0x000fe20000100800 */
[----:B------:R-:W-:-:S03]  /*3080*/  PRMT R110, RZ, 0x7610, R110 ;  /* 0x00007610ff6e7816 */ /* 0x000fc6000000006e */
[----:B------:R0:W-:Y:S01]  /*3090*/  STL [R1+0x25c], R211 ;  /* 0x00025cd301007387 */ /* 0x0001e20000100800 */
[----:B------:R-:W-:-:S05]  /*30a0*/  IADD3.X R245, R105, UR13, RZ, P3, !PT ;  /* 0x0000000d69f57c10 */ /* 0x000fca0009ffe4ff */
[----:B------:R-:W3:Y:S01]  /*30b0*/  @P2 LDG.E.U16 R110, desc[UR24][R244.64] ;  /* 0x00000018f46e2981 */ /* 0x000ee2000c1e1500 */
[----:B0-----:R-:W-:-:S06]  /*30c0*/  PRMT R211, RZ, 0x7610, R211 ;  /* 0x00007610ffd37816 */ /* 0x001fcc00000000d3 */
[----:B------:R0:W3:Y:S01]  /*30d0*/  @P2 LDG.E.U16 R211, desc[UR24][R246.64] ;  /* 0x00000018f6d32981 */ /* 0x0000e2000c1e1500 */
[----:B------:R-:W-:-:S03]  /*30e0*/  ISETP.GT.AND P1, PT, R0, 0x14, PT ;  /* 0x000000140000780c */ /* 0x000fc60003f24270 */
[----:B------:R-:W-:Y:S04]  /*30f0*/  STL [R1+0x268], R108 ;  /* 0x0002686c01007387 */ /* 0x000fe80000100800 */
[----:B------:R-:W-:Y:S01]  /*3100*/  STL [R1+0x264], R109 ;  /* 0x0002646d01007387 */ /* 0x000fe20000100800 */
[----:B0-----:R-:W-:-:S03]  /*3110*/  IADD3 R246, P3, R204, UR12, RZ ;  /* 0x0000000cccf67c10 */ /* 0x001fc6000ff7e0ff */
[----:B------:R-:W-:Y:S01]  /*3120*/  STL [R1+0x274], R208 ;  /* 0x000274d001007387 */ /* 0x000fe20000100800 */
[----:B------:R-:W-:-:S03]  /*3130*/  PRMT R126, RZ, 0x7610, R126 ;  /* 0x00007610ff7e7816 */ /* 0x000fc6000000007e */
[----:B------:R-:W-:Y:S01]  /*3140*/  STL [R1+0x270], R209 ;  /* 0x000270d101007387 */ /* 0x000fe20000100800 */
[----:B------:R-:W-:-:S03]  /*3150*/  IADD3.X R247, R205, UR13, RZ, P3, !PT ;  /* 0x0000000dcdf77c10 */ /* 0x000fc60009ffe4ff */
[----:B------:R-:W-:Y:S04]  /*3160*/  STL [R1+0x27c], R106 ;  /* 0x00027c6a01007387 */ /* 0x000fe80000100800 */
[----:B------:R-:W-:Y:S01]  /*3170*/  STL [R1+0x278], R107 ;  /* 0x0002786b01007387 */ /* 0x000fe20000100800 */
[----:B------:R-:W-:Y:S02]  /*3180*/  IADD3 R244, P2, R102, UR12, RZ ;  /* 0x0000000c66f47c10 */ /* 0x000fe4000ff5e0ff */
[----:B------:R-:W-:Y:S01]  /*3190*/  ISETP.GT.AND P4, PT, R0, 0x15, PT ;  /* 0x000000150000780c */ /* 0x000fe20003f84270 */
[----:B------:R0:W3:Y:S01]  /*31a0*/  @P1 LDG.E.U16 R126, desc[UR24][R246.64] ;  /* 0x00000018f67e1981 */ /* 0x0000e2000c1e1500 */
[----:B------:R-:W-:Y:S02]  /*31b0*/  PRMT R114, RZ, 0x7610, R114 ;  /* 0x00007610ff727816 */ /* 0x000fe40000000072 */
[----:B------:R-:W-:-:S02]  /*31c0*/  IADD3.X R245, R103, UR13, RZ, P2, !PT ;  /* 0x0000000d67f57c10 */ /* 0x000fc400097fe4ff */
[----:B------:R-:W-:Y:S02]  /*31d0*/  PRMT R221, RZ, 0x7610, R221 ;  /* 0x00007610ffdd7816 */ /* 0x000fe400000000dd */
[----:B------:R-:W-:Y:S01]  /*31e0*/  PRMT R120, RZ, 0x7610, R120 ;  /* 0x00007610ff787816 */ /* 0x000fe20000000078 */
[----:B------:R1:W3:Y:S01]  /*31f0*/  @P1 LDG.E.U16 R114, desc[UR24][R244.64] ;  /* 0x00000018f4721981 */ /* 0x0002e2000c1e1500 */
[----:B0-----:R-:W-:-:S04]  /*3200*/  IADD3 R246, P3, R202, UR12, RZ ;  /* 0x0000000ccaf67c10 */ /* 0x001fc8000ff7e0ff */
[----:B------:R-:W-:Y:S02]  /*3210*/  IADD3.X R247, R203, UR13, RZ, P3, !PT ;  /* 0x0000000dcbf77c10 */ /* 0x000fe40009ffe4ff */
[----:B------:R-:W-:Y:S02]  /*3220*/  ISETP.GT.AND P3, PT, R0, 0x16, PT ;  /* 0x000000160000780c */ /* 0x000fe40003f64270 */
[----:B------:R-:W-:Y:S01]  /*3230*/  IADD3 RZ, P1, R98, UR12, RZ ;  /* 0x0000000c62ff7c10 */ /* 0x000fe2000ff3e0ff */
[----:B------:R0:W3:Y:S01]  /*3240*/  @P4 LDG.E.U16 R221, desc[UR24][R246.64] ;  /* 0x00000018f6dd4981 */ /* 0x0000e2000c1e1500 */
[----:B------:R-:W-:Y:S01]  /*3250*/  PRMT R235, RZ, 0x7610, R235 ;  /* 0x00007610ffeb7816 */ /* 0x000fe200000000eb */
[----:B-1----:R-:W-:Y:S01]  /*3260*/  VIADD R244, R200, UR12 ;  /* 0x0000000cc8f47c36 */ /* 0x002fe20008000000 */
[----:B------:R-:W-:Y:S01]  /*3270*/  PRMT R234, RZ, 0x7610, R234 ;  /* 0x00007610ffea7816 */ /* 0x000fe200000000ea */
[----:B0-----:R-:W-:Y:S01]  /*3280*/  VIADD R246, R98, UR12 ;  /* 0x0000000c62f67c36 */ /* 0x001fe20008000000 */
[----:B------:R-:W-:-:S05]  /*3290*/  IADD3.X R247, R99, UR13, RZ, P1, !PT ;  /* 0x0000000d63f77c10 */ /* 0x000fca0008ffe4ff */
[----:B------:R0:W3:Y:S04]  /*32a0*/  @P3 LDG.E.U16 R234, desc[UR24][R246.64] ;  /* 0x00000018f6ea3981 */ /* 0x0000e8000c1e1500 */
[----:B--2---:R-:W-:Y:S04]  /*32b0*/  STL [R1+0x298], R229 ;  /* 0x000298e501007387 */ /* 0x004fe80000100800 */
[----:B----4-:R-:W-:Y:S04]  /*32c0*/  STL [R1+0x29c], R228 ;  /* 0x00029ce401007387 */ /* 0x010fe80000100800 */
[----:B------:R-:W-:Y:S04]  /*32d0*/  STL [R1+0x284], R206 ;  /* 0x000284ce01007387 */ /* 0x000fe80000100800 */
[----:B------:R-:W-:Y:S04]  /*32e0*/  STL [R1+0x280], R207 ;  /* 0x000280cf01007387 */ /* 0x000fe80000100800 */
[----:B------:R-:W-:Y:S04]  /*32f0*/  STL [R1+0x28c], R104 ;  /* 0x00028c6801007387 */ /* 0x000fe80000100800 */
[----:B------:R-:W-:Y:S04]  /*3300*/  STL [R1+0x288], R105 ;  /* 0x0002886901007387 */ /* 0x000fe80000100800 */
[----:B---3--:R-:W-:Y:S04]  /*3310*/  STL [R1+0x290], R211 ;  /* 0x000290d301007387 */ /* 0x008fe80000100800 */
[----:B------:R-:W-:Y:S04]  /*3320*/  STL [R1+0xb4], R249 ;  /* 0x0000b4f901007387 */ /* 0x000fe80000100800 */
[----:B------:R-:W-:Y:S04]  /*3330*/  STL [R1+0x294], R110 ;  /* 0x0002946e01007387 */ /* 0x000fe80000100800 */
[----:B------:R1:W-:Y:S02]  /*3340*/  STL [R1+0xb0], R248 ;  /* 0x0000b0f801007387 */ /* 0x0003e40000100800 */
[----:B-1----:R-:W-:-:S04]  /*3350*/  IADD3 R248, P2, R100, UR12, RZ ;  /* 0x0000000c64f87c10 */ /* 0x002fc8000ff5e0ff */
[----:B------:R-:W-:Y:S02]  /*3360*/  IADD3.X R249, R101, UR13, RZ, P2, !PT ;  /* 0x0000000d65f97c10 */ /* 0x000fe400097fe4ff */
[----:B------:R-:W-:-:S03]  /*3370*/  IADD3 RZ, P2, R200, UR12, RZ ;  /* 0x0000000cc8ff7c10 */ /* 0x000fc6000ff5e0ff */
[----:B------:R-:W2:Y:S01]  /*3380*/  @P4 LDG.E.U16 R120, desc[UR24][R248.64] ;  /* 0x00000018f8784981 */ /* 0x000ea2000c1e1500 */
[----:B------:R-:W-:-:S05]  /*3390*/  IADD3.X R245, R201, UR13, RZ, P2, !PT ;  /* 0x0000000dc9f57c10 */ /* 0x000fca00097fe4ff */
[----:B------:R1:W3:Y:S01]  /*33a0*/  @P3 LDG.E.U16 R235, desc[UR24][R244.64] ;  /* 0x00000018f4eb3981 */ /* 0x0002e2000c1e1500 */
[----:B------:R-:W-:Y:S02]  /*33b0*/  ISETP.GT.AND P4, PT, R0, 0x17, PT ;  /* 0x000000170000780c */ /* 0x000fe40003f84270 */
[----:B------:R-:W-:Y:S02]  /*33c0*/  IADD3 RZ, P2, R198, UR12, RZ ;  /* 0x0000000cc6ff7c10 */ /* 0x000fe4000ff5e0ff */
[C---:B------:R-:W-:Y:S02]  /*33d0*/  IADD3 RZ, P1, R96.reuse, UR12, RZ ;  /* 0x0000000c60ff7c10 */ /* 0x040fe4000ff3e0ff */
[----:B------:R-:W-:Y:S01]  /*33e0*/  PRMT R236, RZ, 0x7610, R236 ;  /* 0x00007610ffec7816 */ /* 0x000fe200000000ec */
[----:B0-----:R-:W-:Y:S01]  /*33f0*/  VIADD R246, R96, UR12 ;  /* 0x0000000c60f67c36 */ /* 0x001fe20008000000 */
[----:B------:R-:W-:Y:S01]  /*3400*/  PRMT R237, RZ, 0x7610, R237 ;  /* 0x00007610ffed7816 */ /* 0x000fe200000000ed */
[----:B-1----:R-:W-:Y:S01]  /*3410*/  VIADD R244, R198, UR12 ;  /* 0x0000000cc6f47c36 */ /* 0x002fe20008000000 */
[----:B------:R-:W-:-:S02]  /*3420*/  IADD3.X R245, R199, UR13, RZ, P2, !PT ;  /* 0x0000000dc7f57c10 */ /* 0x000fc400097fe4ff */
[----:B------:R-:W-:-:S03]  /*3430*/  IADD3.X R247, R97, UR13, RZ, P1, !PT ;  /* 0x0000000d61f77c10 */ /* 0x000fc60008ffe4ff */
[----:B------:R0:W4:Y:S04]  /*3440*/  @P4 LDG.E.U16 R236, desc[UR24][R244.64] ;  /* 0x00000018f4ec4981 */ /* 0x000128000c1e1500 */
[----:B------:R1:W4:Y:S04]  /*3450*/  @P4 LDG.E.U16 R237, desc[UR24][R246.64] ;  /* 0x00000018f6ed4981 */ /* 0x000328000c1e1500 */
        /* <DEDUP_REMOVED lines=9> */
[----:B------:R0:W-:Y:S04]  /*34f0*/  STL [R1+0x2c0], R101 ;  /* 0x0002c06501007387 */ /* 0x0001e80000100800 */
[----:B0-----:R-:W4:Y:S04]  /*3500*/  LDL.64 R100, [R1+0x18] ;  /* 0x0000180001647983 */ /* 0x001f280000100a00 */
[----:B------:R-:W-:Y:S01]  /*3510*/  STL [R1+0x2c8], R221 ;  /* 0x0002c8dd01007387 */ /* 0x000fe20000100800 */
[----:B------:R-:W-:-:S02]  /*3520*/  ISETP.GT.AND P3, PT, R0, 0x18, PT ;  /* 0x000000180000780c */ /* 0x000fc40003f64270 */
[----:B------:R-:W-:Y:S02]  /*3530*/  IADD3 RZ, P2, R196, UR12, RZ ;  /* 0x0000000cc4ff7c10 */ /* 0x000fe4000ff5e0ff */
[----:B------:R-:W-:Y:S02]  /*3540*/  IADD3 RZ, P1, R94, UR12, RZ ;  /* 0x0000000c5eff7c10 */ /* 0x000fe4000ff3e0ff */
[----:B------:R-:W-:Y:S01]  /*3550*/  ISETP.GT.AND P4, PT, R0, 0x19, PT ;  /* 0x000000190000780c */ /* 0x000fe20003f84270 */
[----:B------:R-:W-:Y:S01]  /*3560*/  VIADD R244, R196, UR12 ;  /* 0x0000000cc4f47c36 */ /* 0x000fe20008000000 */
[----:B------:R-:W-:Y:S01]  /*3570*/  PRMT R205, RZ, 0x7610, R205 ;  /* 0x00007610ffcd7816 */ /* 0x000fe200000000cd */
[----:B-1----:R-:W-:Y:S01]  /*3580*/  VIADD R246, R94, UR12 ;  /* 0x0000000c5ef67c36 */ /* 0x002fe20008000000 */
[----:B------:R-:W-:Y:S02]  /*3590*/  IADD3.X R245, R197, UR13, RZ, P2, !PT ;  /* 0x0000000dc5f57c10 */ /* 0x000fe400097fe4ff */
[----:B------:R-:W-:-:S02]  /*35a0*/  IADD3.X R247, R95, UR13, RZ, P1, !PT ;  /* 0x0000000d5ff77c10 */ /* 0x000fc40008ffe4ff */
[----:B------:R-:W-:Y:S02]  /*35b0*/  IADD3 RZ, P2, R194, UR12, RZ ;  /* 0x0000000cc2ff7c10 */ /* 0x000fe4000ff5e0ff */
[C---:B------:R-:W-:Y:S01]  /*35c0*/  IADD3 RZ, P1, R92.reuse, UR12, RZ ;  /* 0x0000000c5cff7c10 */ /* 0x040fe2000ff3e0ff */
[----:B------:R0:W4:Y:S01]  /*35d0*/  @P3 LDG.E.U16 R205, desc[UR24][R246.64] ;  /* 0x00000018f6cd3981 */ /* 0x000122000c1e1500 */
[----:B------:R-:W-:Y:S02]  /*35e0*/  PRMT R209, RZ, 0x7610, R209 ;  /* 0x00007610ffd17816 */ /* 0x000fe400000000d1 */
[----:B------:R-:W-:Y:S01]  /*35f0*/  PRMT R109, RZ, 0x7610, R109 ;  /* 0x00007610ff6d7816 */ /* 0x000fe2000000006d */
[----:B0-----:R-:W-:Y:S01]  /*3600*/  VIADD R246, R92, UR12 ;  /* 0x0000000c5cf67c36 */ /* 0x001fe20008000000 */
[----:B------:R-:W-:Y:S02]  /*3610*/  IADD3.X R247, R93, UR13, RZ, P1, !PT ;  /* 0x0000000d5df77c10 */ /* 0x000fe40008ffe4ff */
[----:B------:R-:W-:-:S03]  /*3620*/  IADD3 RZ, P1, R90, UR12, RZ ;  /* 0x0000000c5aff7c10 */ /* 0x000fc6000ff3e0ff */
[----:B------:R0:W4:Y:S01]  /*3630*/  @P4 LDG.E.U16 R109, desc[UR24][R246.64] ;  /* 0x00000018f66d4981 */ /* 0x000122000c1e1500 */
[----:B------:R-:W-:Y:S02]  /*3640*/  PRMT R127, RZ, 0x7610, R127 ;  /* 0x00007610ff7f7816 */ /* 0x000fe4000000007f */
[----:B------:R-:W-:Y:S02]  /*3650*/  PRMT R110, RZ, 0x7610, R110 ;  /* 0x00007610ff6e7816 */ /* 0x000fe4000000006e */
[----:B------:R-:W-:Y:S01]  /*3660*/  PRMT R118, RZ, 0x7610, R118 ;  /* 0x00007610ff767816 */ /* 0x000fe20000000076 */
[----:B0-----:R-:W-:Y:S01]  /*3670*/  VIADD R246, R90, UR12 ;  /* 0x0000000c5af67c36 */ /* 0x001fe20008000000 */
[----:B------:R-:W-:Y:S02]  /*3680*/  IADD3.X R247, R91, UR13, RZ, P1, !PT ;  /* 0x0000000d5bf77c10 */ /* 0x000fe40008ffe4ff */
[----:B------:R-:W-:Y:S02]  /*3690*/  IADD3 RZ, P1, R88, UR12, RZ ;  /* 0x0000000c58ff7c10 */ /* 0x000fe4000ff3e0ff */
[----:B------:R-:W-:-:S02]  /*36a0*/  PRMT R111, RZ, 0x7610, R111 ;  /* 0x00007610ff6f7816 */ /* 0x000fc4000000006f */
[----:B------:R-:W-:Y:S02]  /*36b0*/  PRMT R115, RZ, 0x7610, R115 ;  /* 0x00007610ff737816 */ /* 0x000fe40000000073 */
[----:B------:R-:W-:Y:S02]  /*36c0*/  PRMT R216, RZ, 0x7610, R216 ;  /* 0x00007610ffd87816 */ /* 0x000fe400000000d8 */
[----:B------:R-:W-:Y:S02]  /*36d0*/  PRMT R121, RZ, 0x7610, R121 ;  /* 0x00007610ff797816 */ /* 0x000fe40000000079 */
[----:B------:R-:W-:Y:S02]  /*36e0*/  PRMT R222, RZ, 0x7610, R222 ;  /* 0x00007610ffde7816 */ /* 0x000fe400000000de */
[----:B------:R-:W-:Y:S02]  /*36f0*/  PRMT R128, RZ, 0x7610, R128 ;  /* 0x00007610ff807816 */ /* 0x000fe40000000080 */
[----:B------:R-:W-:-:S02]  /*3700*/  PRMT R129, RZ, 0x7610, R129 ;  /* 0x00007610ff817816 */ /* 0x000fc40000000081 */
[----:B------:R-:W-:Y:S02]  /*3710*/  PRMT R136, RZ, 0x7610, R136 ;  /* 0x00007610ff887816 */ /* 0x000fe40000000088 */
[----:B------:R-:W-:Y:S01]  /*3720*/  PRMT R137, RZ, 0x7610, R137 ;  /* 0x00007610ff897816 */ /* 0x000fe20000000089 */
[----:B--2---:R-:W-:Y:S04]  /*3730*/  STL [R1+0x2cc], R120 ;  /* 0x0002cc7801007387 */ /* 0x004fe80000100800 */
[----:B------:R-:W-:Y:S04]  /*3740*/  STL [R1+0x2d4], R200 ;  /* 0x0002d4c801007387 */ /* 0x000fe80000100800 */
[----:B------:R-:W-:Y:S04]  /*3750*/  STL [R1+0x2d0], R201 ;  /* 0x0002d0c901007387 */ /* 0x000fe80000100800 */
[----:B------:R-:W-:Y:S04]  /*3760*/  STL [R1+0x2dc], R98 ;  /* 0x0002dc6201007387 */ /* 0x000fe80000100800 */
[----:B------:R-:W-:Y:S04]  /*3770*/  STL [R1+0x2d8], R99 ;  /* 0x0002d86301007387 */ /* 0x000fe80000100800 */
[----:B---3--:R-:W-:Y:S04]  /*3780*/  STL [R1+0x2e0], R235 ;  /* 0x0002e0eb01007387 */ /* 0x008fe80000100800 */
[----:B------:R-:W-:Y:S04]  /*3790*/  STL [R1+0x2e4], R234 ;  /* 0x0002e4ea01007387 */ /* 0x000fe80000100800 */
[----:B------:R-:W-:Y:S04]  /*37a0*/  STL [R1+0x2ec], R198 ;  /* 0x0002ecc601007387 */ /* 0x000fe80000100800 */
[----:B------:R-:W-:Y:S04]  /*37b0*/  STL [R1+0x2e8], R199 ;  /* 0x0002e8c701007387 */ /* 0x000fe80000100800 */
[----:B------:R-:W-:Y:S04]  /*37c0*/  STL [R1+0x2f4], R96 ;  /* 0x0002f46001007387 */ /* 0x000fe80000100800 */
[----:B------:R0:W-:Y:S04]  /*37d0*/  STL [R1+0x2f0], R97 ;  /* 0x0002f06101007387 */ /* 0x0001e80000100800 */
[----:B0-----:R-:W2:Y:S01]  /*37e0*/  LDL.64 R96, [R1+0x8] ;  /* 0x0000080001607983 */ /* 0x001ea20000100a00 */
[----:B------:R-:W-:-:S06]  /*37f0*/  PRMT R199, RZ, 0x7610, R199 ;  /* 0x00007610ffc77816 */ /* 0x000fcc00000000c7 */
[----:B------:R0:W3:Y:S01]  /*3800*/  @P3 LDG.E.U16 R199, desc[UR24][R244.64] ;  /* 0x00000018f4c73981 */ /* 0x0000e2000c1e1500 */
[----:B------:R-:W-:Y:S01]  /*3810*/  ISETP.GT.AND P3, PT, R0, 0x1a, PT ;  /* 0x0000001a0000780c */ /* 0x000fe20003f64270 */
[----:B0-----:R-:W-:Y:S01]  /*3820*/  VIADD R244, R194, UR12 ;  /* 0x0000000cc2f47c36 */ /* 0x001fe20008000000 */
[----:B------:R-:W-:Y:S02]  /*3830*/  IADD3.X R245, R195, UR13, RZ, P2, !PT ;  /* 0x0000000dc3f57c10 */ /* 0x000fe400097fe4ff */
[----:B------:R-:W-:-:S09]  /*3840*/  IADD3 RZ, P2, R192, UR12, RZ ;  /* 0x0000000cc0ff7c10 */ /* 0x000fd2000ff5e0ff */
[----:B------:R-:W3:Y:S04]  /*3850*/  @P3 LDG.E.U16 R110, desc[UR24][R246.64] ;  /* 0x00000018f66e3981 */ /* 0x000ee8000c1e1500 */
[----:B------:R0:W3:Y:S01]  /*3860*/  @P4 LDG.E.U16 R209, desc[UR24][R244.64] ;  /* 0x00000018f4d14981 */ /* 0x0000e2000c1e1500 */
[----:B------:R-:W-:Y:S01]  /*3870*/  ISETP.GT.AND P4, PT, R0, 0x1b, PT ;  /* 0x0000001b0000780c */ /* 0x000fe20003f84270 */
[----:B0-----:R-:W-:Y:S01]  /*3880*/  VIADD R244, R192, UR12 ;  /* 0x0000000cc0f47c36 */ /* 0x001fe20008000000 */
[----:B------:R-:W-:Y:S02]  /*3890*/  IADD3.X R245, R193, UR13, RZ, P2, !PT ;  /* 0x0000000dc1f57c10 */ /* 0x000fe400097fe4ff */
[----:B------:R-:W-:Y:S01]  /*38a0*/  IADD3 RZ, P2, R190, UR12, RZ ;  /* 0x0000000cbeff7c10 */ /* 0x000fe2000ff5e0ff */
[----:B------:R-:W-:Y:S01]  /*38b0*/  VIADD R246, R88, UR12 ;  /* 0x0000000c58f67c36 */ /* 0x000fe20008000000 */
[----:B------:R-:W-:Y:S01]  /*38c0*/  IADD3.X R247, R89, UR13, RZ, P1, !PT ;  /* 0x0000000d59f77c10 */ /* 0x000fe20008ffe4ff */
[----:B------:R0:W3:Y:S01]  /*38d0*/  @P3 LDG.E.U16 R127, desc[UR24][R244.64] ;  /* 0x00000018f47f3981 */ /* 0x0000e2000c1e1500 */
[----:B------:R-:W-:-:S02]  /*38e0*/  ISETP.GT.AND P3, PT, R0, 0x1c, PT ;  /* 0x0000001c0000780c */ /* 0x000fc40003f64270 */
[----:B------:R-:W-:-:S03]  /*38f0*/  IADD3 RZ, P1, R86, UR12, RZ ;  /* 0x0000000c56ff7c10 */ /* 0x000fc6000ff3e0ff */
[----:B------:R1:W3:Y:S01]  /*3900*/  @P4 LDG.E.U16 R111, desc[UR24][R246.64] ;  /* 0x00000018f66f4981 */ /* 0x0002e2000c1e1500 */
[----:B0-----:R-:W-:Y:S01]  /*3910*/  VIADD R244, R190, UR12 ;  /* 0x0000000cbef47c36 */ /* 0x001fe20008000000 */
[----:B------:R-:W-:Y:S02]  /*3920*/  IADD3.X R245, R191, UR13, RZ, P2, !PT ;  /* 0x0000000dbff57c10 */ /* 0x000fe400097fe4ff */
[----:B------:R-:W-:-:S03]  /*3930*/  IADD3 RZ, P2, R188, UR12, RZ ;  /* 0x0000000cbcff7c10 */ /* 0x000fc6000ff5e0ff */
[----:B------:R0:W3:Y:S01]  /*3940*/  @P4 LDG.E.U16 R118, desc[UR24][R244.64] ;  /* 0x00000018f4764981 */ /* 0x0000e2000c1e1500 */
[----:B------:R-:W-:Y:S01]  /*3950*/  ISETP.GT.AND P4, PT, R0, 0x1d, PT ;  /* 0x0000001d0000780c */ /* 0x000fe20003f84270 */
[----:B-1----:R-:W-:Y:S01]  /*3960*/  VIADD R246, R188, UR12 ;  /* 0x0000000cbcf67c36 */ /* 0x002fe20008000000 */
[----:B------:R-:W-:Y:S02]  /*3970*/  IADD3.X R247, R189, UR13, RZ, P2, !PT ;  /* 0x0000000dbdf77c10 */ /* 0x000fe400097fe4ff */
        /* <DEDUP_REMOVED lines=35> */
[----:B------:R-:W-:Y:S02]  /*3bb0*/  PRMT R204, RZ, 0x7610, R204 ;  /* 0x00007610ffcc7816 */ /* 0x000fe400000000cc */
[----:B------:R-:W-:Y:S02]  /*3bc0*/  PRMT R228, RZ, 0x7610, R228 ;  /* 0x00007610ffe47816 */ /* 0x000fe400000000e4 */
[----:B------:R-:W-:Y:S01]  /*3bd0*/  IADD3.X R247, R181, UR13, RZ, P2, !PT ;  /* 0x0000000db5f77c10 */ /* 0x000fe200097fe4ff */
[----:B0-----:R-:W-:Y:S01]  /*3be0*/  VIADD R244, R78, UR12 ;  /* 0x0000000c4ef47c36 */ /* 0x001fe20008000000 */
[----:B------:R-:W-:-:S03]  /*3bf0*/  IADD3.X R245, R79, UR13, RZ, P1, !PT ;  /* 0x0000000d4ff57c10 */ /* 0x000fc60008ffe4ff */
[----:B------:R0:W3:Y:S01]  /*3c00*/  @P3 LDG.E.U16 R204, desc[UR24][R246.64] ;  /* 0x00000018f6cc3981 */ /* 0x0000e2000c1e1500 */
[----:B------:R-:W-:Y:S02]  /*3c10*/  IADD3 RZ, P2, R178, UR12, RZ ;  /* 0x0000000cb2ff7c10 */ /* 0x000fe4000ff5e0ff */
[----:B------:R-:W-:Y:S01]  /*3c20*/  IADD3 RZ, P1, R76, UR12, RZ ;  /* 0x0000000c4cff7c10 */ /* 0x000fe2000ff3e0ff */
[----:B------:R1:W3:Y:S01]  /*3c30*/  @P3 LDG.E.U16 R228, desc[UR24][R244.64] ;  /* 0x00000018f4e43981 */ /* 0x0002e2000c1e1500 */
[----:B------:R-:W-:Y:S02]  /*3c40*/  PRMT R108, RZ, 0x7610, R108 ;  /* 0x00007610ff6c7816 */ /* 0x000fe4000000006c */
[----:B------:R-:W-:Y:S02]  /*3c50*/  PRMT R210, RZ, 0x7610, R210 ;  /* 0x00007610ffd27816 */ /* 0x000fe400000000d2 */
[----:B------:R-:W-:Y:S01]  /*3c60*/  ISETP.GT.AND P3, PT, R0, 0x22, PT ;  /* 0x000000220000780c */ /* 0x000fe20003f64270 */
[----:B0-----:R-:W-:Y:S01]  /*3c70*/  VIADD R246, R178, UR12 ;  /* 0x0000000cb2f67c36 */ /* 0x001fe20008000000 */
[----:B------:R-:W-:Y:S01]  /*3c80*/  IADD3.X R247, R179, UR13, RZ, P2, !PT ;  /* 0x0000000db3f77c10 */ /* 0x000fe200097fe4ff */
[----:B-1----:R-:W-:Y:S01]  /*3c90*/  VIADD R244, R76, UR12 ;  /* 0x0000000c4cf47c36 */ /* 0x002fe20008000000 */
[----:B------:R-:W-:-:S03]  /*3ca0*/  IADD3.X R245, R77, UR13, RZ, P1, !PT ;  /* 0x0000000d4df57c10 */ /* 0x000fc60008ffe4ff */
[----:B------:R0:W3:Y:S01]  /*3cb0*/  @P4 LDG.E.U16 R108, desc[UR24][R246.64] ;  /* 0x00000018f66c4981 */ /* 0x0000e2000c1e1500 */
[----:B------:R-:W-:Y:S02]  /*3cc0*/  IADD3 RZ, P2, R176, UR12, RZ ;  /* 0x0000000cb0ff7c10 */ /* 0x000fe4000ff5e0ff */
[----:B------:R-:W-:Y:S01]  /*3cd0*/  IADD3 RZ, P1, R74, UR12, RZ ;  /* 0x0000000c4aff7c10 */ /* 0x000fe2000ff3e0ff */
[----:B------:R1:W3:Y:S01]  /*3ce0*/  @P4 LDG.E.U16 R210, desc[UR24][R244.64] ;  /* 0x00000018f4d24981 */ /* 0x0002e2000c1e1500 */
[----:B------:R-:W-:Y:S02]  /*3cf0*/  ISETP.GT.AND P4, PT, R0, 0x23, PT ;  /* 0x000000230000780c */ /* 0x000fe40003f84270 */
[----:B------:R-:W-:Y:S02]  /*3d00*/  PRMT R211, RZ, 0x7610, R211 ;  /* 0x00007610ffd37816 */ /* 0x000fe400000000d3 */
[----:B------:R-:W-:Y:S01]  /*3d10*/  PRMT R104, RZ, 0x7610, R104 ;  /* 0x00007610ff687816 */ /* 0x000fe20000000068 */
        /* <DEDUP_REMOVED lines=157> */
[----:B------:R-:W-:Y:S01]  /*46f0*/  IADD3.X R245, R15, UR13, RZ, P1, !PT ;  /* 0x0000000d0ff57c10 */ /* 0x000fe20008ffe4ff */
[----:B----4-:R-:W-:Y:S01]  /*4700*/  STL [R1+0x2f8], R236 ;  /* 0x0002f8ec01007387 */ /* 0x010fe20000100800 */
[----:B------:R-:W-:-:S02]  /*4710*/  IADD3 RZ, P1, R12, UR12, RZ ;  /* 0x0000000c0cff7c10 */ /* 0x000fc4000ff3e0ff */
[----:B------:R-:W-:Y:S01]  /*4720*/  ISETP.GT.AND P5, PT, R0, 0x32, PT ;  /* 0x000000320000780c */ /* 0x000fe20003fa4270 */
[----:B------:R0:W4:Y:S01]  /*4730*/  @P3 LDG.E.U16 R98, desc[UR24][R244.64] ;  /* 0x00000018f4623981 */ /* 0x000122000c1e1500 */
[----:B------:R-:W-:Y:S02]  /*4740*/  PRMT R114, RZ, 0x7610, R114 ;  /* 0x00007610ff727816 */ /* 0x000fe40000000072 */
[----:B------:R-:W-:Y:S01]  /*4750*/  IADD3 RZ, P2, R146, UR12, RZ ;  /* 0x0000000c92ff7c10 */ /* 0x000fe2000ff5e0ff */
[----:B------:R1:W-:Y:S01]  /*4760*/  STL [R1+0x2fc], R237 ;  /* 0x0002fced01007387 */ /* 0x0003e20000100800 */
[----:B------:R-:W-:-:S03]  /*4770*/  PRMT R203, RZ, 0x7610, R203 ;  /* 0x00007610ffcb7816 */ /* 0x000fc600000000cb */
[----:B------:R2:W4:Y:S01]  /*4780*/  @P3 LDG.E.U16 R235, desc[UR24][R246.64] ;  /* 0x00000018f6eb3981 */ /* 0x000522000c1e1500 */
[----:B0-----:R-:W-:Y:S01]  /*4790*/  VIADD R244, R12, UR12 ;  /* 0x0000000c0cf47c36 */ /* 0x001fe20008000000 */
[----:B------:R-:W-:Y:S02]  /*47a0*/  IADD3.X R245, R13, UR13, RZ, P1, !PT ;  /* 0x0000000d0df57c10 */ /* 0x000fe40008ffe4ff */
[----:B------:R-:W-:Y:S01]  /*47b0*/  IADD3 RZ, P3, R144, UR12, RZ ;  /* 0x0000000c90ff7c10 */ /* 0x000fe2000ff7e0ff */
[----:B-1----:R-:W3:Y:S01]  /*47c0*/  LDL.64 R236, [R1+0x20] ;  /* 0x0000200001ec7983 */ /* 0x002ee20000100a00 */
[----:B------:R-:W-:-:S03]  /*47d0*/  PRMT R206, RZ, 0x7610, R206 ;  /* 0x00007610ffce7816 */ /* 0x000fc600000000ce */
[----:B------:R-:W-:Y:S01]  /*47e0*/  STL [R1+0x304], R196 ;  /* 0x000304c401007387 */ /* 0x000fe20000100800 */
[----:B--2---:R-:W-:Y:S01]  /*47f0*/  VIADD R246, R146, UR12 ;  /* 0x0000000c92f67c36 */ /* 0x004fe20008000000 */
[----:B------:R-:W-:Y:S02]  /*4800*/  IADD3.X R247, R147, UR13, RZ, P2, !PT ;  /* 0x0000000d93f77c10 */ /* 0x000fe400097fe4ff */
[----:B------:R0:W-:Y:S01]  /*4810*/  STL [R1+0x300], R197 ;  /* 0x000300c501007387 */ /* 0x0001e20000100800 */
[----:B------:R-:W-:-:S03]  /*4820*/  IADD3 RZ, P2, R10, UR12, RZ ;  /* 0x0000000c0aff7c10 */ /* 0x000fc6000ff5e0ff */
[----:B------:R1:W2:Y:S01]  /*4830*/  @P4 LDG.E.U16 R114, desc[UR24][R244.64] ;  /* 0x00000018f4724981 */ /* 0x0002a2000c1e1500 */
[----:B------:R-:W-:Y:S02]  /*4840*/  ISETP.GT.AND P1, PT, R0, 0x33, PT ;  /* 0x000000330000780c */ /* 0x000fe40003f24270 */
[----:B------:R-:W-:Y:S01]  /*4850*/  PRMT R207, RZ, 0x7610, R207 ;  /* 0x00007610ffcf7816 */ /* 0x000fe200000000cf */
[----:B------:R1:W2:Y:S04]  /*4860*/  @P4 LDG.E.U16 R203, desc[UR24][R246.64] ;  /* 0x00000018f6cb4981 */ /* 0x0002a8000c1e1500 */
[----:B0-----:R-:W4:Y:S01]  /*4870*/  LDL.64 R196, [R1+0x10] ;  /* 0x0000100001c47983 */ /* 0x001f220000100a00 */
[----:B-1----:R-:W-:Y:S01]  /*4880*/  VIADD R244, R144, UR12 ;  /* 0x0000000c90f47c36 */ /* 0x002fe20008000000 */
[----:B------:R-:W-:Y:S01]  /*4890*/  IADD3.X R245, R145, UR13, RZ, P3, !PT ;  /* 0x0000000d91f57c10 */ /* 0x000fe20009ffe4ff */
[----:B------:R-:W-:Y:S01]  /*48a0*/  VIADD R246, R10, UR12 ;  /* 0x0000000c0af67c36 */ /* 0x000fe20008000000 */
[----:B------:R-:W-:-:S03]  /*48b0*/  IADD3.X R247, R11, UR13, RZ, P2, !PT ;  /* 0x0000000d0bf77c10 */ /* 0x000fc600097fe4ff */
[----:B------:R0:W2:Y:S01]  /*48c0*/  @P5 LDG.E.U16 R206, desc[UR24][R244.64] ;  /* 0x00000018f4ce5981 */ /* 0x0000a2000c1e1500 */
[----:B------:R-:W-:-:S03]  /*48d0*/  PRMT R134, RZ, 0x7610, R134 ;  /* 0x00007610ff867816 */ /* 0x000fc60000000086 */
[----:B------:R1:W2:Y:S01]  /*48e0*/  @P5 LDG.E.U16 R207, desc[UR24][R246.64] ;  /* 0x00000018f6cf5981 */ /* 0x0002a2000c1e1500 */
[----:B0-----:R-:W-:Y:S02]  /*48f0*/  IADD3 R244, P3, R142, UR12, RZ ;  /* 0x0000000c8ef47c10 */ /* 0x001fe4000ff7e0ff */
[----:B------:R-:W-:Y:S02]  /*4900*/  ISETP.GT.AND P2, PT, R0, 0x34, PT ;  /* 0x000000340000780c */ /* 0x000fe40003f44270 */
[----:B------:R-:W-:Y:S02]  /*4910*/  IADD3.X R245, R143, UR13, RZ, P3, !PT ;  /* 0x0000000d8ff57c10 */ /* 0x000fe40009ffe4ff */
[----:B-1----:R-:W-:Y:S02]  /*4920*/  IADD3 R246, P4, R8, UR12, RZ ;  /* 0x0000000c08f67c10 */ /* 0x002fe4000ff9e0ff */
[----:B------:R-:W-:Y:S01]  /*4930*/  PRMT R112, RZ, 0x7610, R112 ;  /* 0x00007610ff707816 */ /* 0x000fe20000000070 */
[----:B------:R0:W2:Y:S01]  /*4940*/  @P1 LDG.E.U16 R134, desc[UR24][R244.64] ;  /* 0x00000018f4861981 */ /* 0x0000a2000c1e1500 */
[----:B------:R-:W-:-:S02]  /*4950*/  IADD3.X R247, R9, UR13, RZ, P4, !PT ;  /* 0x0000000d09f77c10 */ /* 0x000fc4000a7fe4ff */
[----:B------:R-:W-:Y:S02]  /*4960*/  IADD3 R248, P3, R140, UR12, RZ ;  /* 0x0000000c8cf87c10 */ /* 0x000fe4000ff7e0ff */
[----:B------:R-:W-:Y:S01]  /*4970*/  PRMT R117, RZ, 0x7610, R117 ;  /* 0x00007610ff757816 */ /* 0x000fe20000000075 */
[----:B------:R1:W2:Y:S01]  /*4980*/  @P1 LDG.E.U16 R112, desc[UR24][R246.64] ;  /* 0x00000018f6701981 */ /* 0x0002a2000c1e1500 */
[----:B0-----:R-:W-:Y:S02]  /*4990*/  IADD3 R244, P4, R6, UR12, RZ ;  /* 0x0000000c06f47c10 */ /* 0x001fe4000ff9e0ff */
[----:B------:R-:W-:Y:S02]  /*49a0*/  IADD3.X R249, R141, UR13, RZ, P3, !PT ;  /* 0x0000000d8df97c10 */ /* 0x000fe40009ffe4ff */
[----:B------:R-:W-:Y:S02]  /*49b0*/  IADD3.X R245, R7, UR13, RZ, P4, !PT ;  /* 0x0000000d07f57c10 */ /* 0x000fe4000a7fe4ff */
[----:B-1----:R-:W-:-:S03]  /*49c0*/  IADD3 R246, P3, R250, UR12, RZ ;  /* 0x0000000cfaf67c10 */ /* 0x002fc6000ff7e0ff */
[----:B------:R0:W2:Y:S01]  /*49d0*/  @P2 LDG.E.U16 R117, desc[UR24][R244.64] ;  /* 0x00000018f4752981 */ /* 0x0000a2000c1e1500 */
[----:B------:R-:W-:Y:S02]  /*49e0*/  IADD3.X R247, R251, UR13, RZ, P3, !PT ;  /* 0x0000000dfbf77c10 */ /* 0x000fe40009ffe4ff */
[----:B0-----:R-:W-:-:S04]  /*49f0*/  IADD3 R244, P3, R96, UR12, RZ ;  /* 0x0000000c60f47c10 */ /* 0x001fc8000ff7e0ff */
[----:B------:R-:W-:Y:S02]  /*4a00*/  IADD3.X R245, R97, UR13, RZ, P3, !PT ;  /* 0x0000000d61f57c10 */ /* 0x000fe40009ffe4ff */
[----:B------:R-:W2:Y:S01]  /*4a10*/  LDL.64 R96, [R1+0x28] ;  /* 0x0000280001607983 */ /* 0x000ea20000100a00 */
[----:B------:R-:W-:Y:S02]  /*4a20*/  ISETP.GT.AND P1, PT, R0, 0x35, PT ;  /* 0x000000350000780c */ /* 0x000fe40003f24270 */
[----:B------:R-:W-:Y:S02]  /*4a30*/  PRMT R225, RZ, 0x7610, R225 ;  /* 0x00007610ffe17816 */ /* 0x000fe400000000e1 */
[----:B------:R-:W-:Y:S02]  /*4a40*/  PRMT R116, RZ, 0x7610, R116 ;  /* 0x00007610ff747816 */ /* 0x000fe40000000074 */
[----:B------:R-:W-:-:S04]  /*4a50*/  PRMT R124, RZ, 0x7610, R124 ;  /* 0x00007610ff7c7816 */ /* 0x000fc8000000007c */
[----:B------:R-:W2:Y:S04]  /*4a60*/  @P2 LDG.E.U16 R116, desc[UR24][R248.64] ;  /* 0x00000018f8742981 */ /* 0x000ea8000c1e1500 */
[----:B------:R-:W2:Y:S01]  /*4a70*/  @P1 LDG.E.U16 R225, desc[UR24][R246.64] ;  /* 0x00000018f6e11981 */ /* 0x000ea2000c1e1500 */
[----:B------:R-:W-:-:S03]  /*4a80*/  ISETP.GT.AND P2, PT, R0, 0x36, PT ;  /* 0x000000360000780c */ /* 0x000fc60003f44270 */
[----:B------:R0:W2:Y:S01]  /*4a90*/  @P1 LDG.E.U16 R124, desc[UR24][R244.64] ;  /* 0x00000018f47c1981 */ /* 0x0000a2000c1e1500 */
[----:B------:R-:W-:Y:S02]  /*4aa0*/  PRMT R232, RZ, 0x7610, R232 ;  /* 0x00007610ffe87816 */ /* 0x000fe400000000e8 */
[----:B------:R-:W-:Y:S02]  /*4ab0*/  PRMT R233, RZ, 0x7610, R233 ;  /* 0x00007610ffe97816 */ /* 0x000fe400000000e9 */
[----:B0-----:R-:W-:-:S04]  /*4ac0*/  IADD3 R244, P1, R100, UR12, RZ ;  /* 0x0000000c64f47c10 */ /* 0x001fc8000ff3e0ff */
[----:B------:R-:W-:Y:S02]  /*4ad0*/  IADD3.X R245, R101, UR13, RZ, P1, !PT ;  /* 0x0000000d65f57c10 */ /* 0x000fe40008ffe4ff */
[----:B------:R-:W-:Y:S01]  /*4ae0*/  ISETP.GT.AND P1, PT, R0, 0x37, PT ;  /* 0x000000370000780c */ /* 0x000fe20003f24270 */
[----:B------:R-:W2:Y:S04]  /*4af0*/  LDL.64 R100, [R1+0x38] ;  /* 0x0000380001647983 */ /* 0x000ea80000100a00 */
[----:B------:R3:W2:Y:S01]  /*4b00*/  @P2 LDG.E.U16 R233, desc[UR24][R244.64] ;  /* 0x00000018f4e92981 */ /* 0x0006a2000c1e1500 */
[----:B------:R-:W-:Y:S02]  /*4b10*/  PRMT R240, RZ, 0x7610, R240 ;  /* 0x00007610fff07816 */ /* 0x000fe400000000f0 */
[----:B----4-:R-:W-:-:S04]  /*4b20*/  IADD3 R246, P3, R196, UR12, RZ ;  /* 0x0000000cc4f67c10 */ /* 0x010fc8000ff7e0ff */
[----:B------:R-:W-:Y:S02]  /*4b30*/  IADD3.X R247, R197, UR13, RZ, P3, !PT ;  /* 0x0000000dc5f77c10 */ /* 0x000fe40009ffe4ff */
[----:B------:R-:W4:Y:S04]  /*4b40*/  LDL.64 R196, [R1+0x30] ;  /* 0x0000300001c47983 */ /* 0x000f280000100a00 */
[----:B------:R0:W4:Y:S01]  /*4b50*/  @P2 LDG.E.U16 R232, desc[UR24][R246.64] ;  /* 0x00000018f6e82981 */ /* 0x000122000c1e1500 */
[----:B---3--:R-:W-:-:S04]  /*4b60*/  IADD3 R244, P2, R236, UR12, RZ ;  /* 0x0000000cecf47c10 */ /* 0x008fc8000ff5e0ff */
[----:B------:R-:W-:Y:S02]  /*4b70*/  IADD3.X R245, R237, UR13, RZ, P2, !PT ;  /* 0x0000000dedf57c10 */ /* 0x000fe400097fe4ff */
[----:B------:R-:W-:Y:S01]  /*4b80*/  PRMT R241, RZ, 0x7610, R241 ;  /* 0x00007610fff17816 */ /* 0x000fe200000000f1 */
[----:B------:R-:W3:Y:S01]  /*4b90*/  LDL.64 R236, [R1+0x48] ;  /* 0x0000480001ec7983 */ /* 0x000ee20000100a00 */
[----:B------:R-:W-:Y:S01]  /*4ba0*/  PRMT R99, RZ, 0x7610, R99 ;  /* 0x00007610ff637816 */ /* 0x000fe20000000063 */
[----:B0-----:R-:W0:Y:S02]  /*4bb0*/  LDC R246, c[0x0][0x238] ;  /* 0x00008e00fff67b82 */ /* 0x001e240000000800 */
[----:B------:R2:W3:Y:S02]  /*4bc0*/  @P1 LDG.E.U16 R240, desc[UR24][R244.64] ;  /* 0x00000018f4f01981 */ /* 0x0004e4000c1e1500 */
[----:B--2---:R-:W-:-:S04]  /*4bd0*/  IADD3 R244, P2, R96, UR12, RZ ;  /* 0x0000000c60f47c10 */ /* 0x004fc8000ff5e0ff */
[----:B------:R-:W-:Y:S02]  /*4be0*/  IADD3.X R245, R97, UR13, RZ, P2, !PT ;  /* 0x0000000d61f57c10 */ /* 0x000fe400097fe4ff */
[----:B------:R-:W2:Y:S04]  /*4bf0*/  LDL.64 R96, [R1+0x40] ;  /* 0x0000400001607983 */ /* 0x000ea80000100a00 */
[----:B------:R4:W3:Y:S01]  /*4c00*/  @P1 LDG.E.U16 R241, desc[UR24][R244.64] ;  /* 0x00000018f4f11981 */ /* 0x0008e2000c1e1500 */
[----:B------:R-:W-:Y:S02]  /*4c10*/  ISETP.GT.AND P1, PT, R0, 0x38, PT ;  /* 0x000000380000780c */ /* 0x000fe40003f24270 */
[----:B------:R-:W-:Y:S02]  /*4c20*/  PRMT R102, RZ, 0x7610, R102 ;  /* 0x00007610ff667816 */ /* 0x000fe40000000066 */
[----:B----4-:R-:W-:-:S04]  /*4c30*/  IADD3 R244, P2, R196, UR12, RZ ;  /* 0x0000000cc4f47c10 */ /* 0x010fc8000ff5e0ff */
[----:B------:R-:W-:Y:S02]  /*4c40*/  IADD3.X R245, R197, UR13, RZ, P2, !PT ;  /* 0x0000000dc5f57c10 */ /* 0x000fe400097fe4ff */
[----:B------:R-:W4:Y:S04]  /*4c50*/  LDL.64 R196, [R1+0x50] ;  /* 0x0000500001c47983 */ /* 0x000f280000100a00 */
[----:B------:R1:W4:Y:S02]  /*4c60*/  @P1 LDG.E.U16 R99, desc[UR24][R244.64] ;  /* 0x00000018f4631981 */ /* 0x000324000c1e1500 */
[----:B-1----:R-:W-:-:S04]  /*4c70*/  IADD3 R244, P2, R100, UR12, RZ ;  /* 0x0000000c64f47c10 */ /* 0x002fc8000ff5e0ff */
[----:B------:R-:W-:Y:S02]  /*4c80*/  IADD3.X R245, R101, UR13, RZ, P2, !PT ;  /* 0x0000000d65f57c10 */ /* 0x000fe400097fe4ff */
[----:B------:R-:W4:Y:S04]  /*4c90*/  LDL.64 R100, [R1+0x58] ;  /* 0x0000580001647983 */ /* 0x000f280000100a00 */
[----:B------:R2:W4:Y:S02]  /*4ca0*/  @P1 LDG.E.U16 R102, desc[UR24][R244.64] ;  /* 0x00000018f4661981 */ /* 0x000524000c1e1500 */
[----:B--2---:R-:W-:-:S04]  /*4cb0*/  IADD3 R244, P2, R96, UR12, RZ ;  /* 0x0000000c60f47c10 */ /* 0x004fc8000ff5e0ff */
[----:B------:R-:W-:Y:S02]  /*4cc0*/  IADD3.X R245, R97, UR13, RZ, P2, !PT ;  /* 0x0000000d61f57c10 */ /* 0x000fe400097fe4ff */
[----:B------:R-:W2:Y:S01]  /*4cd0*/  LDL.64 R96, [R1+0x60] ;  /* 0x0000600001607983 */ /* 0x000ea20000100a00 */
[----:B------:R-:W-:Y:S02]  /*4ce0*/  ISETP.GT.AND P1, PT, R0, 0x39, PT ;  /* 0x000000390000780c */ /* 0x000fe40003f24270 */
[----:B------:R-:W-:Y:S02]  /*4cf0*/  PRMT R126, RZ, 0x7610, R126 ;  /* 0x00007610ff7e7816 */ /* 0x000fe4000000007e */
[----:B------:R-:W-:-:S09]  /*4d00*/  PRMT R103, RZ, 0x7610, R103 ;  /* 0x00007610ff677816 */ /* 0x000fd20000000067 */
[----:B------:R3:W2:Y:S02]  /*4d10*/  @P1 LDG.E.U16 R126, desc[UR24][R244.64] ;  /* 0x00000018f47e1981 */ /* 0x0006a4000c1e1500 */
[----:B---3--:R-:W-:-:S04]  /*4d20*/  IADD3 R244, P2, R236, UR12, RZ ;  /* 0x0000000cecf47c10 */ /* 0x008fc8000ff5e0ff */
[----:B------:R-:W-:Y:S02]  /*4d30*/  IADD3.X R245, R237, UR13, RZ, P2, !PT ;  /* 0x0000000dedf57c10 */ /* 0x000fe400097fe4ff */
[----:B------:R-:W-:Y:S01]  /*4d40*/  PRMT R106, RZ, 0x7610, R106 ;  /* 0x00007610ff6a7816 */ /* 0x000fe2000000006a */
[----:B------:R-:W3:Y:S04]  /*4d50*/  LDL.64 R236, [R1+0x80] ;  /* 0x0000800001ec7983 */ /* 0x000ee80000100a00 */
[----:B------:R4:W3:Y:S01]  /*4d60*/  @P1 LDG.E.U16 R103, desc[UR24][R244.64] ;  /* 0x00000018f4671981 */ /* 0x0008e2000c1e1500 */
[----:B------:R-:W-:Y:S02]  /*4d70*/  ISETP.GT.AND P1, PT, R0, 0x3a, PT ;  /* 0x0000003a0000780c */ /* 0x000fe40003f24270 */
[----:B------:R-:W-:-:S02]  /*4d80*/  PRMT R208, RZ, 0x7610, R208 ;  /* 0x00007610ffd07816 */ /* 0x000fc400000000d0 */
[----:B----4-:R-:W-:-:S04]  /*4d90*/  IADD3 R244, P2, R196, UR12, RZ ;  /* 0x0000000cc4f47c10 */ /* 0x010fc8000ff5e0ff */
[----:B------:R-:W-:Y:S02]  /*4da0*/  IADD3.X R245, R197, UR13, RZ, P2, !PT ;  /* 0x0000000dc5f57c10 */ /* 0x000fe400097fe4ff */
[----:B------:R-:W4:Y:S04]  /*4db0*/  LDL.64 R196, [R1+0x68] ;  /* 0x0000680001c47983 */ /* 0x000f280000100a00 */
[----:B------:R1:W3:Y:S02]  /*4dc0*/  @P1 LDG.E.U16 R106, desc[UR24][R244.64] ;  /* 0x00000018f46a1981 */ /* 0x0002e4000c1e1500 */
[----:B-1----:R-:W-:-:S04]  /*4dd0*/  IADD3 R244, P2, R100, UR12, RZ ;  /* 0x0000000c64f47c10 */ /* 0x002fc8000ff5e0ff */
[----:B------:R-:W-:Y:S02]  /*4de0*/  IADD3.X R245, R101, UR13, RZ, P2, !PT ;  /* 0x0000000d65f57c10 */ /* 0x000fe400097fe4ff */
[----:B------:R-:W3:Y:S04]  /*4df0*/  LDL.64 R100, [R1+0x78] ;  /* 0x0000780001647983 */ /* 0x000ee80000100a00 */
[----:B------:R2:W3:Y:S02]  /*4e00*/  @P1 LDG.E.U16 R208, desc[UR24][R244.64] ;  /* 0x00000018f4d01981 */ /* 0x0004e4000c1e1500 */
[----:B--2---:R-:W-:-:S04]  /*4e10*/  IADD3 R244, P2, R96, UR12, RZ ;  /* 0x0000000c60f47c10 */ /* 0x004fc8000ff5e0ff */
[----:B------:R-:W-:Y:S02]  /*4e20*/  IADD3.X R245, R97, UR13, RZ, P2, !PT ;  /* 0x0000000d61f57c10 */ /* 0x000fe400097fe4ff */
[----:B------:R-:W2:Y:S01]  /*4e30*/  LDL.64 R96, [R1+0x70] ;  /* 0x0000700001607983 */ /* 0x000ea20000100a00 */
[----:B------:R-:W-:Y:S02]  /*4e40*/  ISETP.GT.AND P1, PT, R0, 0x3b, PT ;  /* 0x0000003b0000780c */ /* 0x000fe40003f24270 */
[----:B------:R-:W-:-:S11]  /*4e50*/  PRMT R113, RZ, 0x7610, R113 ;  /* 0x00007610ff717816 */ /* 0x000fd60000000071 */
[----:B------:R1:W3:Y:S02]  /*4e60*/  @P1 LDG.E.U16 R113, desc[UR24][R244.64] ;  /* 0x00000018f4711981 */ /* 0x0002e4000c1e1500 */
[----:B-1----:R-:W-:Y:S02]  /*4e70*/  IMAD.MOV.U32 R244, RZ, RZ, R2 ;  /* 0x000000fffff47224 */ /* 0x002fe400078e0002 */
[----:B------:R-:W-:Y:S02]  /*4e80*/  IMAD.MOV.U32 R245, RZ, RZ, R3 ;  /* 0x000000fffff57224 */ /* 0x000fe400078e0003 */
[----:B0-----:R-:W-:Y:S01]  /*4e90*/  IMAD.WIDE R244, R246, 0x2, R244 ;  /* 0x00000002f6f47825 */ /* 0x001fe200078e02f4 */
[----:B------:R-:W-:Y:S02]  /*4ea0*/  PRMT R215, RZ, 0x7610, R215 ;  /* 0x00007610ffd77816 */ /* 0x000fe400000000d7 */
[----:B------:R-:W-:Y:S02]  /*4eb0*/  PRMT R201, RZ, 0x7610, R201 ;  /* 0x00007610ffc97816 */ /* 0x000fe400000000c9 */
[----:B----4-:R-:W-:-:S04]  /*4ec0*/  IADD3 R246, P2, R196, UR12, RZ ;  /* 0x0000000cc4f67c10 */ /* 0x010fc8000ff5e0ff */
[----:B------:R-:W-:Y:S02]  /*4ed0*/  IADD3.X R247, R197, UR13, RZ, P2, !PT ;  /* 0x0000000dc5f77c10 */ /* 0x000fe400097fe4ff */
[----:B------:R-:W4:Y:S04]  /*4ee0*/  LDL.64 R196, [R1+0x88] ;  /* 0x0000880001c47983 */ /* 0x000f280000100a00 */
[----:B------:R-:W4:Y:S01]  /*4ef0*/  @P1 LDG.E.U16 R215, desc[UR24][R246.64] ;  /* 0x00000018f6d71981 */ /* 0x000f22000c1e1500 */
[----:B------:R-:W-:-:S04]  /*4f00*/  IADD3 R244, P1, R244, UR12, RZ ;  /* 0x0000000cf4f47c10 */ /* 0x000fc8000ff3e0ff */
[----:B------:R-:W-:-:S05]  /*4f10*/  IADD3.X R245, R245, UR13, RZ, P1, !PT ;  /* 0x0000000df5f57c10 */ /* 0x000fca0008ffe4ff */
        /* <DEDUP_REMOVED lines=10> */
[----:B------:R-:W3:Y:S04]  /*4fc0*/  LDL.64 R100, [R1+0x98] ;  /* 0x0000980001647983 */ /* 0x000ee80000100a00 */
[----:B------:R0:W3:Y:S01]  /*4fd0*/  @P0 LDG.E.U16 R249, desc[UR24][R244.64] ;  /* 0x00000018f4f90981 */ /* 0x0000e2000c1e1500 */
[----:B------:R-:W-:Y:S02]  /*4fe0*/  ISETP.GT.AND P0, PT, R0, 0x3d, PT ;  /* 0x0000003d0000780c */ /* 0x000fe40003f04270 */
[----:B------:R-:W-:Y:S02]  /*4ff0*/  PRMT R125, RZ, 0x7610, R125 ;  /* 0x00007610ff7d7816 */ /* 0x000fe4000000007d */
[----:B0-----:R-:W-:-:S04]  /*5000*/  IADD3 R244, P1, R236, UR12, RZ ;  /* 0x0000000cecf47c10 */ /* 0x001fc8000ff3e0ff */
[----:B------:R-:W-:Y:S02]  /*5010*/  IADD3.X R245, R237, UR13, RZ, P1, !PT ;  /* 0x0000000dedf57c10 */ /* 0x000fe40008ffe4ff */
[----:B------:R-:W3:Y:S04]  /*5020*/  LDL.64 R236, [R1+0xa0] ;  /* 0x0000a00001ec7983 */ /* 0x000ee80000100a00 */
[----:B------:R4:W3:Y:S01]  /*5030*/  @P0 LDG.E.U16 R125, desc[UR24][R244.64] ;  /* 0x00000018f47d0981 */ /* 0x0008e2000c1e1500 */
[----:B------:R-:W-:Y:S02]  /*5040*/  PRMT R227, RZ, 0x7610, R227 ;  /* 0x00007610ffe37816 */ /* 0x000fe400000000e3 */
[----:B----4-:R-:W-:-:S04]  /*5050*/  IADD3 R244, P1, R196, UR12, RZ ;  /* 0x0000000cc4f47c10 */ /* 0x010fc8000ff3e0ff */
[----:B------:R-:W-:Y:S02]  /*5060*/  IADD3.X R245, R197, UR13, RZ, P1, !PT ;  /* 0x0000000dc5f57c10 */ /* 0x000fe40008ffe4ff */
[----:B------:R-:W4:Y:S04]  /*5070*/  LDL.64 R196, [R1+0xa8] ;  /* 0x0000a80001c47983 */ /* 0x000f280000100a00 */
[----:B------:R2:W4:Y:S02]  /*5080*/  @P0 LDG.E.U16 R227, desc[UR24][R244.64] ;  /* 0x00000018f4e30981 */ /* 0x000524000c1e1500 */
[----:B--2---:R-:W-:Y:S02]  /*5090*/  IADD3 R244, P1, R96, UR12, RZ ;  /* 0x0000000c60f47c10 */ /* 0x004fe4000ff3e0ff */
[----:B------:R-:W2:Y:S01]  /*50a0*/  LDL.LU R96, [R1] ;  /* 0x0000000001607983 */ /* 0x000ea20000300800 */
[----:B------:R-:W-:-:S02]  /*50b0*/  ISETP.GT.AND P0, PT, R0, 0x3e, PT ;  /* 0x0000003e0000780c */ /* 0x000fc40003f04270 */
[----:B------:R-:W-:Y:S01]  /*50c0*/  PRMT R132, RZ, 0x7610, R132 ;  /* 0x00007610ff847816 */ /* 0x000fe20000000084 */
[----:B------:R-:W2:Y:S01]  /*50d0*/  LDL R221, [R1+0x128] ;  /* 0x0001280001dd7983 */ /* 0x000ea20000100800 */
[----:B------:R-:W-:Y:S02]  /*50e0*/  IADD3.X R245, R97, UR13, RZ, P1, !PT ;  /* 0x0000000d61f57c10 */ /* 0x000fe40008ffe4ff */
[----:B------:R-:W-:Y:S01]  /*50f0*/  PRMT R133, RZ, 0x7610, R133 ;  /* 0x00007610ff857816 */ /* 0x000fe20000000085 */
[----:B------:R-:W2:Y:S01]  /*5100*/  LDL R200, [R1+0x12c] ;  /* 0x00012c0001c87983 */ /* 0x000ea20000100800 */
[----:B------:R-:W-:-:S03]  /*5110*/  PRMT R242, RZ, 0x7610, R242 ;  /* 0x00007610fff27816 */ /* 0x000fc600000000f2 */
[----:B------:R-:W2:Y:S04]  /*5120*/  LDL R120, [R1+0x134] ;  /* 0x0001340001787983 */ /* 0x000ea80000100800 */
[----:B------:R3:W2:Y:S02]  /*5130*/  @P0 LDG.E.U16 R132, desc[UR24][R244.64] ;  /* 0x00000018f4840981 */ /* 0x0006a4000c1e1500 */
[----:B---3--:R-:W-:-:S04]  /*5140*/  IADD3 R244, P1, R100, UR12, RZ ;  /* 0x0000000c64f47c10 */ /* 0x008fc8000ff3e0ff */
[----:B------:R-:W-:-:S05]  /*5150*/  IADD3.X R245, R101, UR13, RZ, P1, !PT ;  /* 0x0000000d65f57c10 */ /* 0x000fca0008ffe4ff */
[----:B------:R0:W3:Y:S01]  /*5160*/  @P0 LDG.E.U16 R133, desc[UR24][R244.64] ;  /* 0x00000018f4850981 */ /* 0x0000e2000c1e1500 */
[----:B------:R-:W-:Y:S02]  /*5170*/  ISETP.GT.AND P0, PT, R0, 0x3f, PT ;  /* 0x0000003f0000780c */ /* 0x000fe40003f04270 */
[----:B0-----:R-:W-:-:S04]  /*5180*/  IADD3 R244, P1, R236, UR12, RZ ;  /* 0x0000000cecf47c10 */ /* 0x001fc8000ff3e0ff */
[----:B------:R-:W-:-:S07]  /*5190*/  IADD3.X R245, R237, UR13, RZ, P1, !PT ;  /* 0x0000000dedf57c10 */ /* 0x000fce0008ffe4ff */
[----:B------:R4:W3:Y:S01]  /*51a0*/  @P0 LDG.E.U16 R242, desc[UR24][R244.64] ;  /* 0x00000018f4f20981 */ /* 0x0008e2000c1e1500 */
[----:B------:R-:W-:Y:S02]  /*51b0*/  PRMT R243, RZ, 0x7610, R243 ;  /* 0x00007610fff37816 */ /* 0x000fe400000000f3 */
[----:B----4-:R-:W-:Y:S02]  /*51c0*/  IADD3 R244, P2, R196, UR12, RZ ;  /* 0x0000000cc4f47c10 */ /* 0x010fe4000ff5e0ff */
[----:B------:R-:W4:Y:S02]  /*51d0*/  LDL R196, [R1+0x130] ;  /* 0x0001300001c47983 */ /* 0x000f240000100800 */
[----:B------:R-:W-:Y:S02]  /*51e0*/  IADD3.X R245, R197, UR13, RZ, P2, !PT ;  /* 0x0000000dc5f57c10 */ /* 0x000fe400097fe4ff */
[----:B------:R-:W3:Y:S04]  /*51f0*/  LDL.LU R197, [R1+0x118] ;  /* 0x0001180001c57983 */ /* 0x000ee80000300800 */
[----:B------:R2:W3:Y:S04]  /*5200*/  @P0 LDG.E.U16 R243, desc[UR24][R244.64] ;  /* 0x00000018f4f30981 */ /* 0x0004e8000c1e1500 */
[----:B------:R-:W3:Y:S04]  /*5210*/  LDL.LU R237, [R1+0x114] ;  /* 0x0001140001ed7983 */ /* 0x000ee80000300800 */
[----:B------:R-:W3:Y:S01]  /*5220*/  LDL.LU R236, [R1+0xe0] ;  /* 0x0000e00001ec7983 */ /* 0x000ee20000300800 */
[----:B--2---:R-:W-:-:S03]  /*5230*/  IMAD.MOV.U32 R244, RZ, RZ, R96 ;  /* 0x000000fffff47224 */ /* 0x004fc600078e0060 */
[----:B------:R-:W2:Y:S04]  /*5240*/  LDL.LU R96, [R1+0xdc] ;  /* 0x0000dc0001607983 */ /* 0x000ea80000300800 */
[----:B------:R-:W2:Y:S04]  /*5250*/  LDL.LU R97, [R1+0xbc] ;  /* 0x0000bc0001617983 */ /* 0x000ea80000300800 */
[----:B------:R-:W2:Y:S01]  /*5260*/  LDL.LU R198, [R1+0xb8] ;  /* 0x0000b80001c67983 */ /* 0x000ea20000300800 */
[----:B------:R-:W0:Y:S01]  /*5270*/  S2R R100, SR_TID.X ;  /* 0x0000000000647919 */ /* 0x000e220000002100 */
[----:B------:R-:W-:Y:S01]  /*5280*/  IMAD.MOV.U32 R245, RZ, RZ, R252 ;  /* 0x000000fffff57224 */ /* 0x000fe200078e00fc */
[----:B------:R-:W-:Y:S01]  /*5290*/  PRMT R4, RZ, 0x7610, R4 ;  /* 0x00007610ff047816 */ /* 0x000fe20000000004 */
[----:B------:R-:W-:Y:S01]  /*52a0*/  IMAD.WIDE R246, R221, 0x2, R244 ;  /* 0x00000002ddf67825 */ /* 0x000fe200078e02f4 */
[----:B------:R-:W-:-:S02]  /*52b0*/  PRMT R5, RZ, 0x7610, R5 ;  /* 0x00007610ff057816 */ /* 0x000fc40000000005 */
[----:B------:R-:W-:Y:S02]  /*52c0*/  PRMT R248, RZ, 0x7610, R248 ;  /* 0x00007610fff87816 */ /* 0x000fe400000000f8 */
[----:B0-----:R-:W-:Y:S01]  /*52d0*/  LOP3.LUT R101, R100, 0x3f, RZ, 0xc0, !PT ;  /* 0x0000003f64657812 */ /* 0x001fe200078ec0ff */
[----:B------:R-:W-:Y:S03]  /*52e0*/  BAR.SYNC.DEFER_BLOCKING 0x0 ;  /* 0x0000000000007b1d */ /* 0x000fe60000010000 */
[----:B------:R-:W-:Y:S02]  /*52f0*/  ISETP.GE.AND P1, PT, R101, R0, PT ;  /* 0x000000006500720c */ /* 0x000fe40003f26270 */
[----:B------:R-:W-:-:S11]  /*5300*/  PRMT R252, RZ, 0x7610, R252 ;  /* 0x00007610fffc7816 */ /* 0x000fd600000000fc */
[----:B------:R0:W2:Y:S02]  /*5310*/  @!P1 LDG.E.U16 R4, desc[UR24][R246.64] ;  /* 0x00000018f6049981 */ /* 0x0000a4000c1e1500 */
[--C-:B0-----:R-:W-:Y:S02]  /*5320*/  IMAD.WIDE R246, R200, 0x2, R244.reuse ;  /* 0x00000002c8f67825 */ /* 0x101fe400078e02f4 */
[----:B------:R-:W2:Y:S04]  /*5330*/  LDL.LU R200, [R1+0x110] ;  /* 0x0001100001c87983 */ /* 0x000ea80000300800 */
[----:B------:R4:W2:Y:S02]  /*5340*/  @!P1 LDG.E.U16 R5, desc[UR24][R246.64] ;  /* 0x00000018f6059981 */ /* 0x0008a4000c1e1500 */
[----:B----4-:R-:W-:-:S05]  /*5350*/  IMAD.WIDE R246, R196, 0x2, R244 ;  /* 0x00000002c4f67825 */ /* 0x010fca00078e02f4 */
[----:B------:R0:W4:Y:S01]  /*5360*/  @!P1 LDG.E.U16 R248, desc[UR24][R246.64] ;  /* 0x00000018f6f89981 */ /* 0x000122000c1e1500 */
[----:B------:R-:W-:Y:S01]  /*5370*/  LOP3.LUT R196, R100, 0xff, RZ, 0xc0, !PT ;  /* 0x000000ff64c47812 */ /* 0x000fe200078ec0ff */
[----:B0-----:R-:W-:Y:S02]  /*5380*/  IMAD.WIDE R246, R120, 0x2, R244 ;  /* 0x0000000278f67825 */ /* 0x001fe400078e02f4 */
[----:B------:R-:W4:Y:S04]  /*5390*/  LDL.LU R120, [R1+0xd8] ;  /* 0x0000d80001787983 */ /* 0x000f280000300800 */
[----:B------:R0:W4:Y:S01]  /*53a0*/  @!P1 LDG.E.U16 R252, desc[UR24][R246.64] ;  /* 0x00000018f6fc9981 */ /* 0x000122000c1e1500 */
[----:B------:R-:W-:-:S03]  /*53b0*/  IMAD.SHL.U32 R196, R196, 0x2, RZ ;  /* 0x00000002c4c47824 */ /* 0x000fc600078e00ff */
[----:B------:R-:W4:Y:S01]  /*53c0*/  LDL.LU R221, [R1+0xd4] ;  /* 0x0000d40001dd7983 */ /* 0x000f220000300800 */
[----:B0-----:R-:W-:-:S03]  /*53d0*/  LOP3.LUT R246, R100, 0xc0, RZ, 0xc0, !PT ;  /* 0x000000c064f67812 */ /* 0x001fc600078ec0ff */
[----:B------:R-:W4:Y:S02]  /*53e0*/  LDL.LU R100, [R1+0xb4] ;  /* 0x0000b40001647983 */ /* 0x000f240000300800 */
[----:B------:R-:W-:Y:S01]  /*53f0*/  IMAD R247, R246, 0x40, R101 ;  /* 0x00000040f6f77824 */ /* 0x000fe200078e0265 */
[----:B------:R-:W-:Y:S01]  /*5400*/  SHF.R.U32.HI R246, RZ, 0x2, R246 ;  /* 0x00000002fff67819 */ /* 0x000fe200000116f6 */
[----:B------:R-:W4:Y:S02]  /*5410*/  LDL.LU R101, [R1+0xb0] ;  /* 0x0000b00001657983 */ /* 0x000f240000300800 */
[----:B------:R-:W-:Y:S01]  /*5420*/  IMAD.SHL.U32 R247, R247, 0x2, RZ ;  /* 0x00000002f7f77824 */ /* 0x000fe200078e00ff */
[----:B------:R-:W-:Y:S02]  /*5430*/  LOP3.LUT R246, R196, R246, RZ, 0x3c, !PT ;  /* 0x000000f6c4f67212 */ /* 0x000fe400078e3cff */
[----:B------:R0:W5:Y:S04]  /*5440*/  LDL.LU R196, [R1+0x304] ;  /* 0x0003040001c47983 */ /* 0x0001680000300800 */
[----:B---3--:R1:W-:Y:S04]  /*5450*/  STS.U16 [R247+UR14], R197 ;  /* 0x000000c5f7007988 */ /* 0x0083e8000800040e */
[----:B------:R3:W-:Y:S04]  /*5460*/  STS.U16 [R247+UR14+0x8000], R237 ;  /* 0x008000edf7007988 */ /* 0x0007e8000800040e */
[----:B------:R0:W-:Y:S04]  /*5470*/  STS.U16 [R247+UR14+0x400], R236 ;  /* 0x000400ecf7007988 */ /* 0x0001e8000800040e */
[----:B-1----:R1:W5:Y:S04]  /*5480*/  LDL.LU R197, [R1+0x300] ;  /* 0x0003000001c57983 */ /* 0x0023680000300800 */
[----:B---3--:R-:W3:Y:S04]  /*5490*/  LDL.LU R237, [R1+0x2fc] ;  /* 0x0002fc0001ed7983 */ /* 0x008ee80000300800 */
[----:B0-----:R-:W3:Y:S04]  /*54a0*/  LDL.LU R236, [R1+0x2f8] ;  /* 0x0002f80001ec7983 */ /* 0x001ee80000300800 */
[----:B--2---:R0:W-:Y:S04]  /*54b0*/  STS.U16 [R247+UR14+0x8400], R96 ;  /* 0x00840060f7007988 */ /* 0x0041e8000800040e */
[----:B------:R2:W-:Y:S04]  /*54c0*/  STS.U16 [R247+UR14+0x800], R97 ;  /* 0x00080061f7007988 */ /* 0x0005e8000800040e */
[----:B------:R1:W-:Y:S04]  /*54d0*/  STS.U16 [R247+UR14+0x8800], R198 ;  /* 0x008800c6f7007988 */ /* 0x0003e8000800040e */
[----:B0-----:R0:W5:Y:S04]  /*54e0*/  LDL.LU R96, [R1+0x2f4] ;  /* 0x0002f40001607983 */ /* 0x0011680000300800 */
[----:B--2---:R0:W5:Y:S04]  /*54f0*/  LDL.LU R97, [R1+0x2f0] ;  /* 0x0002f00001617983 */ /* 0x0041680000300800 */
[----:B-1----:R0:W5:Y:S04]  /*5500*/  LDL.LU R198, [R1+0x2ec] ;  /* 0x0002ec0001c67983 */ /* 0x0021680000300800 */
[----:B------:R1:W-:Y:S04]  /*5510*/  STS.U16 [R247+UR14+0xc00], R199 ;  /* 0x000c00c7f7007988 */ /* 0x0003e8000800040e */
[----:B------:R2:W-:Y:S04]  /*5520*/  STS.U16 [R247+UR14+0x1000], R204 ;  /* 0x001000ccf7007988 */ /* 0x0005e8000800040e */
[----:B------:R0:W-:Y:S04]  /*5530*/  STS.U16 [R247+UR14+0x8c00], R205 ;  /* 0x008c00cdf7007988 */ /* 0x0001e8000800040e */
[----:B-1----:R1:W5:Y:S04]  /*5540*/  LDL.LU R199, [R1+0x2e8] ;  /* 0x0002e80001c77983 */ /* 0x0023680000300800 */
[----:B--2---:R-:W2:Y:S04]  /*5550*/  LDL.LU R204, [R1+0x10c] ;  /* 0x00010c0001cc7983 */ /* 0x004ea80000300800 */
[----:B------:R1:W-:Y:S04]  /*5560*/  STS.U16 [R247+UR14+0x9000], R228 ;  /* 0x009000e4f7007988 */ /* 0x0003e8000800040e */
[----:B0-----:R-:W3:Y:S04]  /*5570*/  LDL.LU R205, [R1+0x108] ;  /* 0x0001080001cd7983 */ /* 0x001ee80000300800 */
[----:B------:R0:W-:Y:S04]  /*5580*/  STS.U16 [R247+UR14+0x1400], R229 ;  /* 0x001400e5f7007988 */ /* 0x0001e8000800040e */
[----:B-1----:R-:W3:Y:S04]  /*5590*/  LDL.LU R228, [R1+0xd0] ;  /* 0x0000d00001e47983 */ /* 0x002ee80000300800 */
[----:B0-----:R-:W3:Y:S04]  /*55a0*/  LDL.LU R229, [R1+0xcc] ;  /* 0x0000cc0001e57983 */ /* 0x001ee80000300800 */
[----:B------:R0:W-:Y:S04]  /*55b0*/  STS.U16 [R247+UR14+0x9c00], R102 ;  /* 0x009c0066f7007988 */ /* 0x0001e8000800040e */
[----:B------:R1:W-:Y:S01]  /*55c0*/  STS.U16 [R247+UR14+0x9400], R234 ;  /* 0x009400eaf7007988 */ /* 0x0003e2000800040e */
[----:B0-----:R-:W-:-:S03]  /*55d0*/  LOP3.LUT R102, R247, 0x10, RZ, 0x3c, !PT ;  /* 0x00000010f7667812 */ /* 0x001fc600078e3cff */
[----:B------:R0:W-:Y:S04]  /*55e0*/  STS.U16 [R247+UR14+0x1800], R235 ;  /* 0x001800ebf7007988 */ /* 0x0001e8000800040e */
[----:B-1----:R-:W3:Y:S04]  /*55f0*/  LDL.LU R234, [R1+0x2e4] ;  /* 0x0002e40001ea7983 */ /* 0x002ee80000300800 */
[----:B------:R1:W-:Y:S04]  /*5600*/  STS.U16 [R247+UR14+0x9800], R98 ;  /* 0x00980062f7007988 */ /* 0x0003e8000800040e */
[----:B0-----:R-:W3:Y:S04]  /*5610*/  LDL.LU R235, [R1+0x2e0] ;  /* 0x0002e00001eb7983 */ /* 0x001ee80000300800 */
[----:B------:R0:W-:Y:S04]  /*5620*/  STS.U16 [R247+UR14+0x1c00], R99 ;  /* 0x001c0063f7007988 */ /* 0x0001e8000800040e */
[----:B-1----:R1:W5:Y:S04]  /*5630*/  LDL.LU R98, [R1+0x2dc] ;  /* 0x0002dc0001627983 */ /* 0x0023680000300800 */
[----:B------:R1:W-:Y:S04]  /*5640*/  STS.U16 [R102+UR14+0x80], R200 ;  /* 0x000080c866007988 */ /* 0x0003e8000800040e */
[----:B0-----:R0:W5:Y:S04]  /*5650*/  LDL.LU R99, [R1+0x2d8] ;  /* 0x0002d80001637983 */ /* 0x0011680000300800 */
[----:B------:R0:W-:Y:S04]  /*5660*/  STS.U16 [R102+UR14+0x8080], R201 ;  /* 0x008080c966007988 */ /* 0x0001e8000800040e */
[----:B-1----:R1:W5:Y:S04]  /*5670*/  LDL.LU R200, [R1+0x2d4] ;  /* 0x0002d40001c87983 */ /* 0x0023680000300800 */
[----:B0-----:R1:W5:Y:S04]  /*5680*/  LDL.LU R201, [R1+0x2d0] ;  /* 0x0002d00001c97983 */ /* 0x0013680000300800 */
[----:B----4-:R0:W-:Y:S04]  /*5690*/  STS.U16 [R102+UR14+0x480], R120 ;  /* 0x0004807866007988 */ /* 0x0101e8000800040e */
[----:B------:R4:W-:Y:S04]  /*56a0*/  STS.U16 [R102+UR14+0x8480], R221 ;  /* 0x008480dd66007988 */ /* 0x0009e8000800040e */
[----:B0-----:R-:W3:Y:S04]  /*56b0*/  LDL.LU R120, [R1+0x2cc] ;  /* 0x0002cc0001787983 */ /* 0x001ee80000300800 */
[----:B------:R0:W-:Y:S04]  /*56c0*/  STS.U16 [R102+UR14+0x880], R100 ;  /* 0x0008806466007988 */ /* 0x0001e8000800040e */
[----:B----4-:R-:W4:Y:S04]  /*56d0*/  LDL.LU R221, [R1+0x2c8] ;  /* 0x0002c80001dd7983 */ /* 0x010f280000300800 */
[----:B------:R1:W-:Y:S04]  /*56e0*/  STS.U16 [R102+UR14+0x8880], R101 ;  /* 0x0088806566007988 */ /* 0x0003e8000800040e */
[----:B0-----:R0:W5:Y:S04]  /*56f0*/  LDL.LU R100, [R1+0x2c4] ;  /* 0x0002c40001647983 */ /* 0x0011680000300800 */
[----:B------:R0:W-:Y:S04]  /*5700*/  STS.U16 [R102+UR14+0xc80], R209 ;  /* 0x000c80d166007988 */ /* 0x0001e8000800040e */
[----:B-1----:R1:W5:Y:S04]  /*5710*/  LDL.LU R101, [R1+0x2c0] ;  /* 0x0002c00001657983 */ /* 0x0023680000300800 */
[----:B------:R-:W-:Y:S04]  /*5720*/  STS.U16 [R102+UR14+0x8c80], R109 ;  /* 0x008c806d66007988 */ /* 0x000fe8000800040e */
[----:B------:R1:W-:Y:S04]  /*5730*/  STS.U16 [R102+UR14+0x1080], R108 ;  /* 0x0010806c66007988 */ /* 0x0003e8000800040e */
[----:B0-----:R-:W4:Y:S04]  /*5740*/  LDL.LU R209, [R1+0x104] ;  /* 0x0001040001d17983 */ /* 0x001f280000300800 */
[----:B------:R0:W-:Y:S04]  /*5750*/  STS.U16 [R102+UR14+0x9080], R210 ;  /* 0x009080d266007988 */ /* 0x0001e8000800040e */
[----:B-1----:R-:W4:Y:S04]  /*5760*/  LDL.LU R108, [R1+0x100] ;  /* 0x00010000016c7983 */ /* 0x002f280000300800 */
[----:B------:R-:W4:Y:S04]  /*5770*/  LDL.LU R109, [R1+0xc8] ;  /* 0x0000c800016d7983 */ /* 0x000f280000300800 */
[----:B------:R1:W-:Y:S04]  /*5780*/  STS.U16 [R102+UR14+0x1480], R202 ;  /* 0x001480ca66007988 */ /* 0x0003e8000800040e */
[----:B0-----:R-:W4:Y:S04]  /*5790*/  LDL.LU R210, [R1+0xc4] ;  /* 0x0000c40001d27983 */ /* 0x001f280000300800 */
[----:B------:R0:W-:Y:S04]  /*57a0*/  STS.U16 [R102+UR14+0x9480], R107 ;  /* 0x0094806b66007988 */ /* 0x0001e8000800040e */
[----:B-1----:R1:W5:Y:S04]  /*57b0*/  LDL.LU R202, [R1+0x2bc] ;  /* 0x0002bc0001ca7983 */ /* 0x0023680000300800 */
[----:B------:R1:W-:Y:S01]  /*57c0*/  STS.U16 [R102+UR14+0x1880], R203 ;  /* 0x001880cb66007988 */ /* 0x0003e2000800040e */
[----:B0-----:R-:W-:-:S03]  /*57d0*/  LOP3.LUT R107, R247, 0x20, RZ, 0x3c, !PT ;  /* 0x00000020f76b7812 */ /* 0x001fc600078e3cff */
[----:B------:R0:W-:Y:S04]  /*57e0*/  STS.U16 [R102+UR14+0x9880], R114 ;  /* 0x0098807266007988 */ /* 0x0001e8000800040e */
[----:B------:R2:W-:Y:S04]  /*57f0*/  STS.U16 [R102+UR14+0x1c80], R126 ;  /* 0x001c807e66007988 */ /* 0x0005e8000800040e */
[----:B-1----:R1:W5:Y:S04]  /*5800*/  LDL.LU R203, [R1+0x2b8] ;  /* 0x0002b80001cb7983 */ /* 0x0023680000300800 */
[----:B0-----:R-:W4:Y:S04]  /*5810*/  LDL.LU R114, [R1+0x2b4] ;  /* 0x0002b40001727983 */ /* 0x001f280000300800 */
[----:B--2---:R-:W2:Y:S04]  /*5820*/  LDL.LU R126, [R1+0x2b0] ;  /* 0x0002b000017e7983 */ /* 0x004ea80000300800 */
[----:B------:R0:W-:Y:S04]  /*5830*/  STS.U16 [R102+UR14+0x9c80], R103 ;  /* 0x009c806766007988 */ /* 0x0001e8000800040e */
[----:B------:R1:W-:Y:S04]  /*5840*/  STS.U16 [R107+UR14+0x100], R204 ;  /* 0x000100cc6b007988 */ /* 0x0003e8000800040e */
[----:B---3--:R3:W-:Y:S04]  /*5850*/  STS.U16 [R107+UR14+0x8100], R205 ;  /* 0x008100cd6b007988 */ /* 0x0087e8000800040e */
[----:B0-----:R0:W5:Y:S04]  /*5860*/  LDL.LU R102, [R1+0x2ac] ;  /* 0x0002ac0001667983 */ /* 0x0011680000300800 */
[----:B------:R0:W5:Y:S04]  /*5870*/  LDL.LU R103, [R1+0x2a8] ;  /* 0x0002a80001677983 */ /* 0x0001680000300800 */
[----:B-1----:R0:W5:Y:S04]  /*5880*/  LDL.LU R204, [R1+0x2a4] ;  /* 0x0002a40001cc7983 */ /* 0x0021680000300800 */
[----:B---3--:R0:W5:Y:S04]  /*5890*/  LDL.LU R205, [R1+0x2a0] ;  /* 0x0002a00001cd7983 */ /* 0x0081680000300800 */
[----:B------:R1:W-:Y:S04]  /*58a0*/  STS.U16 [R107+UR14+0x500], R228 ;  /* 0x000500e46b007988 */ /* 0x0003e8000800040e */
[----:B------:R3:W-:Y:S04]  /*58b0*/  STS.U16 [R107+UR14+0x8500], R229 ;  /* 0x008500e56b007988 */ /* 0x0007e8000800040e */
[----:B-1----:R-:W4:Y:S04]  /*58c0*/  LDL.LU R228, [R1+0x29c] ;  /* 0x00029c0001e47983 */ /* 0x002f280000300800 */
[----:B---3--:R-:W3:Y:S04]  /*58d0*/  LDL.LU R229, [R1+0x298] ;  /* 0x0002980001e57983 */ /* 0x008ee80000300800 */
[----:B---3--:R1:W-:Y:S04]  /*58e0*/  STS.U16 [R107+UR14+0x900], R229 ;  /* 0x000900e56b007988 */ /* 0x0083e8000800040e */
[----:B----4-:R3:W-:Y:S04]  /*58f0*/  STS.U16 [R107+UR14+0x8900], R228 ;  /* 0x008900e46b007988 */ /* 0x0107e8000800040e */
[----:B------:R4:W-:Y:S04]  /*5900*/  STS.U16 [R107+UR14+0xd00], R127 ;  /* 0x000d007f6b007988 */ /* 0x0009e8000800040e */
[----:B-1----:R-:W2:Y:S04]  /*5910*/  LDL.LU R229, [R1+0xfc] ;  /* 0x0000fc0001e57983 */ /* 0x002ea80000300800 */
[----:B---3--:R-:W3:Y:S04]  /*5920*/  LDL.LU R228, [R1+0xf8] ;  /* 0x0000f80001e47983 */ /* 0x008ee80000300800 */
[----:B----4-:R-:W4:Y:S04]  /*5930*/  LDL.LU R127, [R1+0xc0] ;  /* 0x0000c000017f7983 */ /* 0x010f280000300800 */
[----:B------:R1:W-:Y:S04]  /*5940*/  STS.U16 [R107+UR14+0x8d00], R110 ;  /* 0x008d006e6b007988 */ /* 0x0003e8000800040e */
[----:B------:R0:W-:Y:S04]  /*5950*/  STS.U16 [R107+UR14+0x1100], R211 ;  /* 0x001100d36b007988 */ /* 0x0001e8000800040e */
[----:B-1----:R-:W2:Y:S04]  /*5960*/  LDL.LU R110, [R1+0x294] ;  /* 0x00029400016e7983 */ /* 0x002ea80000300800 */
[----:B0-----:R-:W3:Y:S04]  /*5970*/  LDL.LU R211, [R1+0x290] ;  /* 0x0002900001d37983 */ /* 0x001ee80000300800 */
[----:B------:R0:W-:Y:S04]  /*5980*/  STS.U16 [R107+UR14+0x9100], R104 ;  /* 0x009100686b007988 */ /* 0x0001e8000800040e */
[----:B------:R1:W-:Y:S04]  /*5990*/  STS.U16 [R107+UR14+0x1500], R105 ;  /* 0x001500696b007988 */ /* 0x0003e8000800040e */
[----:B------:R1:W-:Y:S04]  /*59a0*/  STS.U16 [R107+UR14+0x9500], R214 ;  /* 0x009500d66b007988 */ /* 0x0003e8000800040e */
[----:B0-----:R0:W5:Y:S04]  /*59b0*/  LDL.LU R104, [R1+0x28c] ;  /* 0x00028c0001687983 */ /* 0x0011680000300800 */
[----:B-1----:R0:W5:Y:S01]  /*59c0*/  LDL.LU R105, [R1+0x288] ;  /* 0x0002880001697983 */ /* 0x0021620000300800 */
[----:B------:R-:W-:-:S03]  /*59d0*/  LOP3.LUT R214, R247, 0x30, RZ, 0x3c, !PT ;  /* 0x00000030f7d67812 */ /* 0x000fc600078e3cff */
[----:B------:R1:W-:Y:S04]  /*59e0*/  STS.U16 [R107+UR14+0x1900], R206 ;  /* 0x001900ce6b007988 */ /* 0x0003e8000800040e */
[----:B------:R0:W-:Y:S04]  /*59f0*/  STS.U16 [R107+UR14+0x9900], R207 ;  /* 0x009900cf6b007988 */ /* 0x0001e8000800040e */
[----:B------:R0:W-:Y:S04]  /*5a00*/  STS.U16 [R107+UR14+0x1d00], R106 ;  /* 0x001d006a6b007988 */ /* 0x0001e8000800040e */
[----:B-1----:R1:W5:Y:S04]  /*5a10*/  LDL.LU R206, [R1+0x284] ;  /* 0x0002840001ce7983 */ /* 0x0023680000300800 */
[----:B0-----:R1:W5:Y:S04]  /*5a20*/  LDL.LU R207, [R1+0x280] ;  /* 0x0002800001cf7983 */ /* 0x0013680000300800 */
[----:B------:R1:W5:Y:S04]  /*5a30*/  LDL.LU R106, [R1+0x27c] ;  /* 0x00027c00016a7983 */ /* 0x0003680000300800 */
[----:B------:R0:W-:Y:S04]  /*5a40*/  STS.U16 [R107+UR14+0x9d00], R208 ;  /* 0x009d00d06b007988 */ /* 0x0001e8000800040e */
[----:B------:R1:W-:Y:S04]  /*5a50*/  STS.U16 [R214+UR14+0x180], R209 ;  /* 0x000180d1d6007988 */ /* 0x0003e8000800040e */
[----:B------:R1:W-:Y:S04]  /*5a60*/  STS.U16 [R214+UR14+0x8180], R108 ;  /* 0x0081806cd6007988 */ /* 0x0003e8000800040e */
[----:B0-----:R0:W5:Y:S04]  /*5a70*/  LDL.LU R107, [R1+0x278] ;  /* 0x00027800016b7983 */ /* 0x0011680000300800 */
[----:B------:R0:W5:Y:S04]  /*5a80*/  LDL.LU R208, [R1+0x274] ;  /* 0x0002740001d07983 */ /* 0x0001680000300800 */
[----:B-1----:R0:W5:Y:S04]  /*5a90*/  LDL.LU R209, [R1+0x270] ;  /* 0x0002700001d17983 */ /* 0x0021680000300800 */
[----:B------:R1:W-:Y:S04]  /*5aa0*/  STS.U16 [R214+UR14+0x580], R109 ;  /* 0x0005806dd6007988 */ /* 0x0003e8000800040e */
[----:B------:R0:W5:Y:S04]  /*5ab0*/  LDL.LU R108, [R1+0x268] ;  /* 0x00026800016c7983 */ /* 0x0001680000300800 */
[----:B------:R0:W-:Y:S04]  /*5ac0*/  STS.U16 [R214+UR14+0x8580], R210 ;  /* 0x008580d2d6007988 */ /* 0x0001e8000800040e */
[----:B-1----:R1:W5:Y:S04]  /*5ad0*/  LDL.LU R109, [R1+0x264] ;  /* 0x00026400016d7983 */ /* 0x0023680000300800 */
[----:B0-----:R1:W5:Y:S04]  /*5ae0*/  LDL.LU R210, [R1+0x260] ;  /* 0x0002600001d27983 */ /* 0x0013680000300800 */
[----:B---3--:R0:W-:Y:S04]  /*5af0*/  STS.U16 [R214+UR14+0x980], R211 ;  /* 0x000980d3d6007988 */ /* 0x0081e8000800040e */
[----:B--2---:R2:W-:Y:S04]  /*5b00*/  STS.U16 [R214+UR14+0x8980], R110 ;  /* 0x0089806ed6007988 */ /* 0x0045e8000800040e */
[----:B------:R3:W-:Y:S04]  /*5b10*/  STS.U16 [R214+UR14+0xd80], R118 ;  /* 0x000d8076d6007988 */ /* 0x0007e8000800040e */
[----:B0-----:R1:W5:Y:S04]  /*5b20*/  LDL.LU R211, [R1+0x25c] ;  /* 0x00025c0001d37983 */ /* 0x0013680000300800 */
[----:B--2---:R1:W5:Y:S04]  /*5b30*/  LDL.LU R110, [R1+0x258] ;  /* 0x00025800016e7983 */ /* 0x0043680000300800 */
[----:B------:R0:W-:Y:S04]  /*5b40*/  STS.U16 [R214+UR14+0x8d80], R111 ;  /* 0x008d806fd6007988 */ /* 0x0001e8000800040e */
[----:B---3--:R-:W2:Y:S04]  /*5b50*/  LDL.LU R118, [R1+0xf4] ;  /* 0x0000f40001767983 */ /* 0x008ea80000300800 */
[----:B------:R3:W-:Y:S04]  /*5b60*/  STS.U16 [R214+UR14+0x1180], R212 ;  /* 0x001180d4d6007988 */ /* 0x0007e8000800040e */
[----:B0-----:R1:W5:Y:S04]  /*5b70*/  LDL.LU R111, [R1+0x254] ;  /* 0x00025400016f7983 */ /* 0x0013680000300800 */
[----:B------:R0:W-:Y:S04]  /*5b80*/  STS.U16 [R214+UR14+0x9180], R213 ;  /* 0x009180d5d6007988 */ /* 0x0001e8000800040e */
[----:B---3--:R1:W5:Y:S04]  /*5b90*/  LDL.LU R212, [R1+0x250] ;  /* 0x0002500001d47983 */ /* 0x0083680000300800 */
[----:B------:R3:W-:Y:S04]  /*5ba0*/  STS.U16 [R214+UR14+0x1580], R135 ;  /* 0x00158087d6007988 */ /* 0x0007e8000800040e */
[----:B0-----:R1:W5:Y:S04]  /*5bb0*/  LDL.LU R213, [R1+0x24c] ;  /* 0x00024c0001d57983 */ /* 0x0013680000300800 */
[----:B------:R0:W-:Y:S04]  /*5bc0*/  STS.U16 [R214+UR14+0x9580], R219 ;  /* 0x009580dbd6007988 */ /* 0x0001e8000800040e */
[----:B---3--:R-:W3:Y:S04]  /*5bd0*/  LDL.LU R135, [R1+0x248] ;  /* 0x0002480001877983 */ /* 0x008ee80000300800 */
[----:B------:R4:W-:Y:S01]  /*5be0*/  STS.U16 [R214+UR14+0x1980], R134 ;  /* 0x00198086d6007988 */ /* 0x0009e2000800040e */
[----:B0-----:R-:W-:-:S03]  /*5bf0*/  LOP3.LUT R219, R247, 0x40, RZ, 0x3c, !PT ;  /* 0x00000040f7db7812 */ /* 0x001fc600078e3cff */
[----:B------:R0:W-:Y:S04]  /*5c00*/  STS.U16 [R214+UR14+0x9980], R112 ;  /* 0x00998070d6007988 */ /* 0x0001e8000800040e */
[----:B------:R1:W-:Y:S04]  /*5c10*/  STS.U16 [R214+UR14+0x1d80], R113 ;  /* 0x001d8071d6007988 */ /* 0x0003e8000800040e */
[----:B----4-:R-:W4:Y:S04]  /*5c20*/  LDL.LU R134, [R1+0x244] ;  /* 0x0002440001867983 */ /* 0x010f280000300800 */
[----:B0-----:R0:W5:Y:S04]  /*5c30*/  LDL.LU R112, [R1+0x240] ;  /* 0x0002400001707983 */ /* 0x0011680000300800 */
[----:B-1----:R0:W5:Y:S04]  /*5c40*/  LDL.LU R113, [R1+0x23c] ;  /* 0x00023c0001717983 */ /* 0x0021680000300800 */
[----:B------:R1:W-:Y:S04]  /*5c50*/  STS.U16 [R214+UR14+0x9d80], R215 ;  /* 0x009d80d7d6007988 */ /* 0x0003e8000800040e */
[----:B------:R0:W-:Y:S04]  /*5c60*/  STS.U16 [R219+UR14+0x200], R229 ;  /* 0x000200e5db007988 */ /* 0x0001e8000800040e */
[----:B------:R0:W-:Y:S04]  /*5c70*/  STS.U16 [R219+UR14+0x8200], R228 ;  /* 0x008200e4db007988 */ /* 0x0001e8000800040e */
[----:B-1----:R1:W5:Y:S04]  /*5c80*/  LDL.LU R214, [R1+0x238] ;  /* 0x0002380001d67983 */ /* 0x0023680000300800 */
[----:B------:R1:W5:Y:S04]  /*5c90*/  LDL.LU R215, [R1+0x234] ;  /* 0x0002340001d77983 */ /* 0x0003680000300800 */
[----:B0-----:R-:W3:Y:S04]  /*5ca0*/  LDL.LU R229, [R1+0x230] ;  /* 0x0002300001e57983 */ /* 0x001ee80000300800 */
[----:B------:R-:W4:Y:S04]  /*5cb0*/  LDL.LU R228, [R1+0x22c] ;  /* 0x00022c0001e47983 */ /* 0x000f280000300800 */
[----:B------:R0:W-:Y:S04]  /*5cc0*/  STS.U16 [R219+UR14+0x600], R127 ;  /* 0x0006007fdb007988 */ /* 0x0001e8000800040e */
[----:B0-----:R-:W2:Y:S04]  /*5cd0*/  LDL.LU R127, [R1+0x228] ;  /* 0x00022800017f7983 */ /* 0x001ea80000300800 */
[----:B--2---:R-:W-:Y:S04]  /*5ce0*/  STS.U16 [R219+UR14+0x8600], R127 ;  /* 0x0086007fdb007988 */ /* 0x004fe8000800040e */
[----:B------:R0:W-:Y:S04]  /*5cf0*/  STS.U16 [R219+UR14+0xa00], R126 ;  /* 0x000a007edb007988 */ /* 0x0001e8000800040e */
[----:B------:R2:W-:Y:S04]  /*5d00*/  STS.U16 [R219+UR14+0x8a00], R114 ;  /* 0x008a0072db007988 */ /* 0x0005e8000800040e */
[----:B------:R1:W-:Y:S04]  /*5d10*/  STS.U16 [R219+UR14+0xe00], R115 ;  /* 0x000e0073db007988 */ /* 0x0003e8000800040e */
[----:B0-----:R-:W3:Y:S04]  /*5d20*/  LDL.LU R126, [R1+0xec] ;  /* 0x0000ec00017e7983 */ /* 0x001ee80000300800 */
[----:B------:R-:W4:Y:S04]  /*5d30*/  LDL.LU R127, [R1+0xe8] ;  /* 0x0000e800017f7983 */ /* 0x000f280000300800 */
[----:B--2---:R0:W5:Y:S04]  /*5d40*/  LDL.LU R114, [R1+0x224] ;  /* 0x0002240001727983 */ /* 0x0041680000300800 */
[----:B------:R2:W-:Y:S04]  /*5d50*/  STS.U16 [R219+UR14+0x8e00], R216 ;  /* 0x008e00d8db007988 */ /* 0x0005e8000800040e */
[----:B-1----:R0:W5:Y:S04]  /*5d60*/  LDL.LU R115, [R1+0x220] ;  /* 0x0002200001737983 */ /* 0x0021680000300800 */
[----:B------:R1:W-:Y:S04]  /*5d70*/  STS.U16 [R219+UR14+0x1200], R217 ;  /* 0x001200d9db007988 */ /* 0x0003e8000800040e */
[----:B--2---:R0:W5:Y:S04]  /*5d80*/  LDL.LU R216, [R1+0x21c] ;  /* 0x00021c0001d87983 */ /* 0x0041680000300800 */
[----:B------:R2:W-:Y:S04]  /*5d90*/  STS.U16 [R219+UR14+0x9200], R220 ;  /* 0x009200dcdb007988 */ /* 0x0005e8000800040e */
[----:B-1----:R0:W5:Y:S04]  /*5da0*/  LDL.LU R217, [R1+0x218] ;  /* 0x0002180001d97983 */ /* 0x0021680000300800 */
[----:B------:R1:W-:Y:S04]  /*5db0*/  STS.U16 [R219+UR14+0x1600], R119 ;  /* 0x00160077db007988 */ /* 0x0003e8000800040e */
[----:B--2---:R-:W2:Y:S04]  /*5dc0*/  LDL.LU R220, [R1+0x214] ;  /* 0x0002140001dc7983 */ /* 0x004ea80000300800 */
[----:B------:R-:W-:Y:S04]  /*5dd0*/  STS.U16 [R219+UR14+0x9600], R226 ;  /* 0x009600e2db007988 */ /* 0x000fe8000800040e */
[----:B-1----:R-:W3:Y:S04]  /*5de0*/  LDL.LU R119, [R1+0x210] ;  /* 0x0002100001777983 */ /* 0x002ee80000300800 */
[----:B------:R1:W-:Y:S04]  /*5df0*/  STS.U16 [R219+UR14+0x1a00], R116 ;  /* 0x001a0074db007988 */ /* 0x0003e8000800040e */
[----:B------:R0:W-:Y:S04]  /*5e00*/  STS.U16 [R219+UR14+0x9a00], R117 ;  /* 0x009a0075db007988 */ /* 0x0001e8000800040e */
[----:B------:R0:W-:Y:S04]  /*5e10*/  STS.U16 [R219+UR14+0x1e00], R218 ;  /* 0x001e00dadb007988 */ /* 0x0001e8000800040e */
[----:B-1----:R1:W5:Y:S04]  /*5e20*/  LDL.LU R116, [R1+0x20c] ;  /* 0x00020c0001747983 */ /* 0x0023680000300800 */
[----:B0-----:R1:W5:Y:S04]  /*5e30*/  LDL.LU R117, [R1+0x208] ;  /* 0x0002080001757983 */ /* 0x0013680000300800 */
[----:B------:R1:W5:Y:S04]  /*5e40*/  LDL.LU R218, [R1+0x204] ;  /* 0x0002040001da7983 */ /* 0x0003680000300800 */
[----:B------:R0:W-:Y:S04]  /*5e50*/  STS.U16 [R219+UR14+0x9e00], R249 ;  /* 0x009e00f9db007988 */ /* 0x0001e8000800040e */
[----:B0-----:R1:W5:Y:S04]  /*5e60*/  LDL.LU R219, [R1+0x200] ;  /* 0x0002000001db7983 */ /* 0x0013680000300800 */
[----:B------:R-:W4:Y:S01]  /*5e70*/  LDL.LU R249, [R1+0xf0] ;  /* 0x0000f00001f97983 */ /* 0x000f220000300800 */
[----:B------:R-:W-:-:S05]  /*5e80*/  LOP3.LUT R226, R247, 0x50, RZ, 0x3c, !PT ;  /* 0x00000050f7e27812 */ /* 0x000fca00078e3cff */
[----:B------:R0:W-:Y:S04]  /*5e90*/  STS.U16 [R226+UR14+0x280], R118 ;  /* 0x00028076e2007988 */ /* 0x0001e8000800040e */
[----:B0-----:R1:W5:Y:S04]  /*5ea0*/  LDL.LU R118, [R1+0x1fc] ;  /* 0x0001fc0001767983 */ /* 0x0013680000300800 */
[----:B----4-:R-:W-:Y:S04]  /*5eb0*/  STS.U16 [R226+UR14+0x8280], R249 ;  /* 0x008280f9e2007988 */ /* 0x010fe8000800040e */
[----:B---3--:R0:W-:Y:S04]  /*5ec0*/  STS.U16 [R226+UR14+0x680], R119 ;  /* 0x00068077e2007988 */ /* 0x0081e8000800040e */
[----:B--2---:R2:W-:Y:S04]  /*5ed0*/  STS.U16 [R226+UR14+0x8680], R220 ;  /* 0x008680dce2007988 */ /* 0x0045e8000800040e */
[----:B------:R3:W-:Y:S04]  /*5ee0*/  STS.U16 [R226+UR14+0xa80], R221 ;  /* 0x000a80dde2007988 */ /* 0x0007e8000800040e */
[----:B0-----:R1:W5:Y:S04]  /*5ef0*/  LDL.LU R119, [R1+0x1f8] ;  /* 0x0001f80001777983 */ /* 0x0013680000300800 */
[----:B--2---:R1:W5:Y:S04]  /*5f00*/  LDL.LU R220, [R1+0x1f4] ;  /* 0x0001f40001dc7983 */ /* 0x0043680000300800 */
[----:B---3--:R1:W5:Y:S04]  /*5f10*/  LDL.LU R221, [R1+0x1f0] ;  /* 0x0001f00001dd7983 */ /* 0x0083680000300800 */
[----:B------:R0:W-:Y:S04]  /*5f20*/  STS.U16 [R226+UR14+0x8a80], R120 ;  /* 0x008a8078e2007988 */ /* 0x0001e8000800040e */
[----:B------:R2:W-:Y:S04]  /*5f30*/  STS.U16 [R226+UR14+0xe80], R121 ;  /* 0x000e8079e2007988 */ /* 0x0005e8000800040e */
[----:B------:R3:W-:Y:S04]  /*5f40*/  STS.U16 [R226+UR14+0x8e80], R222 ;  /* 0x008e80dee2007988 */ /* 0x0007e8000800040e */
[----:B0-----:R1:W5:Y:S04]  /*5f50*/  LDL.LU R120, [R1+0x1ec] ;  /* 0x0001ec0001787983 */ /* 0x0013680000300800 */
[----:B--2---:R1:W5:Y:S04]  /*5f60*/  LDL.LU R121, [R1+0x1e8] ;  /* 0x0001e80001797983 */ /* 0x0043680000300800 */
[----:B---3--:R1:W5:Y:S04]  /*5f70*/  LDL.LU R222, [R1+0x1e4] ;  /* 0x0001e40001de7983 */ /* 0x0083680000300800 */
[----:B------:R0:W-:Y:S01]  /*5f80*/  STS.U16 [R226+UR14+0x1280], R223 ;  /* 0x001280dfe2007988 */ /* 0x0001e2000800040e */
[----:B------:R-:W-:-:S03]  /*5f90*/  LOP3.LUT R249, R247, 0x60, RZ, 0x3c, !PT ;  /* 0x00000060f7f97812 */ /* 0x000fc600078e3cff */
[----:B------:R2:W-:Y:S04]  /*5fa0*/  STS.U16 [R226+UR14+0x9280], R122 ;  /* 0x0092807ae2007988 */ /* 0x0005e8000800040e */
        /* <DEDUP_REMOVED lines=15> */
[----:B------:R1:W5:Y:S04]  /*60a0*/  LDL.LU R227, [R1+0x1c0] ;  /* 0x0001c00001e37983 */ /* 0x0003680000300800 */
        /* <DEDUP_REMOVED lines=9> */
[----:B0-----:R-:W3:Y:S04]  /*6140*/  LDL.LU R235, [R1+0x1ac] ;  /* 0x0001ac0001eb7983 */ /* 0x001ee80000300800 */
[----:B--2---:R-:W2:Y:S01]  /*6150*/  LDL.LU R234, [R1+0x1a8] ;  /* 0x0001a80001ea7983 */ /* 0x004ea20000300800 */
[----:B------:R-:W-:-:S03]  /*6160*/  LOP3.LUT R247, R247, 0x70, RZ, 0x3c, !PT ;  /* 0x00000070f7f77812 */ /* 0x000fc600078e3cff */
[----:B------:R-:W-:Y:S04]  /*6170*/  STS.U16 [R249+UR14+0xf00], R128 ;  /* 0x000f0080f9007988 */ /* 0x000fe8000800040e */
        /* <DEDUP_REMOVED lines=8> */
[----:B------:R0:W-:Y:S04]  /*6200*/  STS.U16 [R249+UR14+0x9f00], R133 ;  /* 0x009f0085f9007988 */ /* 0x0001e8000800040e */
[----:B------:R-:W-:Y:S01]  /*6210*/  STS.U16 [R247+UR14+0x780], R134 ;  /* 0x00078086f7007988 */ /* 0x000fe2000800040e */
[----:B------:R-:W-:Y:S01]  /*6220*/  USHF.L.U32 UR4, UR15, 0x7, URZ ;  /* 0x000000070f047899 */ /* 0x000fe2000800063f */
[----:B------:R-:W-:Y:S01]  /*6230*/  UMOV UR9, 0x40000040 ;  /* 0x4000004000097882 */ /* 0x000fe20000000000 */
[----:B------:R-:W-:Y:S01]  /*6240*/  UMOV UR30, UR6 ;  /* 0x00000006001e7c82 */ /* 0x000fe20008000000 */
[----:B------:R-:W-:Y:S01]  /*6250*/  UMOV UR31, UR7 ;  /* 0x00000007001f7c82 */ /* 0x000fe20008000000 */
[----:B0-----:R-:W-:Y:S01]  /*6260*/  LOP3.LUT R249, R246, 0x40, RZ, 0x3c, !PT ;  /* 0x00000040f6f97812 */ /* 0x001fe200078e3cff */
        /* <DEDUP_REMOVED lines=12> */
[----:B------:R-:W-:Y:S01]  /*6330*/  STS.U16 [R247+UR14+0x9f80], R243 ;  /* 0x009f80f3f7007988 */ /* 0x000fe2000800040e */
[----:B------:R-:W-:-:S03]  /*6340*/  ULOP3.LUT UR4, UR4, 0x200, URZ, 0xc0, !UPT ;  /* 0x0000020004047892 */ /* 0x000fc6000f8ec03f */
[----:B------:R1:W5:Y:S01]  /*6350*/  LDL.LU R128, [R1+0x1a4] ;  /* 0x0001a40001807983 */ /* 0x0003620000300800 */
[----:B------:R-:W-:-:S03]  /*6360*/  ULEA.HI UR4, UR14, UR4, URZ, 0x1c ;  /* 0x000000040e047291 */ /* 0x000fc6000f8fe03f */
[----:B------:R1:W5:Y:S01]  /*6370*/  LDL.LU R129, [R1+0x1a0] ;  /* 0x0001a00001817983 */ /* 0x0003620000300800 */
[----:B------:R-:W-:-:S03]  /*6380*/  ULOP3.LUT UR8, UR4, 0x3fff, URZ, 0xc0, !UPT ;  /* 0x00003fff04087892 */ /* 0x000fc6000f8ec03f */
[----:B------:R-:W-:Y:S01]  /*6390*/  UMOV UR4, URZ ;  /* 0x0000003f00047c82 */ /* 0x000fe20008000000 */
[----:B------:R1:W5:Y:S04]  /*63a0*/  LDL.LU R230, [R1+0x19c] ;  /* 0x00019c0001e67983 */ /* 0x0003680000300800 */
[----:B------:R1:W5:Y:S04]  /*63b0*/  LDL.LU R231, [R1+0x198] ;  /* 0x0001980001e77983 */ /* 0x0003680000300800 */
[----:B------:R1:W5:Y:S04]  /*63c0*/  LDL.LU R130, [R1+0x194] ;  /* 0x0001940001827983 */ /* 0x0003680000300800 */
[----:B------:R1:W5:Y:S04]  /*63d0*/  LDL.LU R131, [R1+0x190] ;  /* 0x0001900001837983 */ /* 0x0003680000300800 */
[----:B------:R1:W5:Y:S04]  /*63e0*/  LDL.LU R232, [R1+0x18c] ;  /* 0x00018c0001e87983 */ /* 0x0003680000300800 */
[----:B------:R1:W5:Y:S04]  /*63f0*/  LDL.LU R233, [R1+0x188] ;  /* 0x0001880001e97983 */ /* 0x0003680000300800 */
[----:B------:R1:W5:Y:S04]  /*6400*/  LDL.LU R132, [R1+0x184] ;  /* 0x0001840001847983 */ /* 0x0003680000300800 */
[----:B------:R1:W5:Y:S04]  /*6410*/  LDL.LU R133, [R1+0x180] ;  /* 0x0001800001857983 */ /* 0x0003680000300800 */
[----:B---3--:R-:W-:Y:S04]  /*6420*/  STS.U16 [R247+UR14+0x8380], R235 ;  /* 0x008380ebf7007988 */ /* 0x008fe8000800040e */
[----:B--2---:R-:W-:Y:S04]  /*6430*/  STS.U16 [R247+UR14+0x380], R234 ;  /* 0x000380eaf7007988 */ /* 0x004fe8000800040e */
[----:B------:R-:W-:Y:S04]  /*6440*/  STS.U16 [R246+UR14+0x10000], R4 ;  /* 0x01000004f6007988 */ /* 0x000fe8000800040e */
[----:B------:R0:W-:Y:S04]  /*6450*/  STS.U16 [R246+UR14+0x10400], R248 ;  /* 0x010400f8f6007988 */ /* 0x0001e8000800040e */
[----:B------:R2:W-:Y:S04]  /*6460*/  STS.U16 [R249+UR14+0x10200], R5 ;  /* 0x01020005f9007988 */ /* 0x0005e8000800040e */
[----:B------:R3:W-:Y:S01]  /*6470*/  STS.U16 [R249+UR14+0x10600], R252 ;  /* 0x010600fcf9007988 */ /* 0x0007e2000800040e */
[----:B0-----:R-:W0:Y:S01]  /*6480*/  LDC R246, c[0x0][0x23c] ;  /* 0x00008f00fff67b82 */ /* 0x001e220000000800 */
[----:B------:R4:W-:Y:S06]  /*6490*/  MEMBAR.ALL.CTA ;  /* 0x0000000000007992 */ /* 0x0009ec0000008000 */
[----:B----4-:R-:W4:Y:S04]  /*64a0*/  FENCE.VIEW.ASYNC.S ;  /* 0x00000000000073c6 */ /* 0x010f280000000000 */
[----:B------:R1:W5:Y:S04]  /*64b0*/  LDL.LU R234, [R1+0x17c] ;  /* 0x00017c0001ea7983 */ /* 0x0003680000300800 */
[----:B------:R1:W5:Y:S04]  /*64c0*/  LDL.LU R235, [R1+0x178] ;  /* 0x0001780001eb7983 */ /* 0x0003680000300800 */
[----:B------:R1:W5:Y:S04]  /*64d0*/  LDL.LU R134, [R1+0x174] ;  /* 0x0001740001867983 */ /* 0x0003680000300800 */
[----:B------:R1:W5:Y:S04]  /*64e0*/  LDL.LU R135, [R1+0x170] ;  /* 0x0001700001877983 */ /* 0x0003680000300800 */
[----:B------:R1:W5:Y:S01]  /*64f0*/  LDL.LU R236, [R1+0x16c] ;  /* 0x00016c0001ec7983 */ /* 0x0003620000300800 */
[----:B----4-:R-:W-:Y:S06]  /*6500*/  BAR.SYNC.DEFER_BLOCKING 0x0 ;  /* 0x0000000000007b1d */ /* 0x010fec0000010000 */
[----:B------:R1:W5:Y:S04]  /*6510*/  LDL.LU R237, [R1+0x168] ;  /* 0x0001680001ed7983 */ /* 0x0003680000300800 */
[----:B------:R1:W5:Y:S04]  /*6520*/  LDL.LU R136, [R1+0x164] ;  /* 0x0001640001887983 */ /* 0x0003680000300800 */
[----:B------:R1:W5:Y:S04]  /*6530*/  LDL.LU R137, [R1+0x160] ;  /* 0x0001600001897983 */ /* 0x0003680000300800 */
[----:B------:R1:W5:Y:S01]  /*6540*/  LDL.LU R238, [R1+0x15c] ;  /* 0x00015c0001ee7983 */ /* 0x0003620000300800 */
[----:B------:R-:W-:-:S03]  /*6550*/  WARPGROUP.ARRIVE ;  /* 0x00000000000079c5 */ /* 0x000fc60000000000 */
[----:B------:R1:W5:Y:S04]  /*6560*/  LDL.LU R239, [R1+0x158] ;  /* 0x0001580001ef7983 */ /* 0x0003680000300800 */
[----:B------:R1:W5:Y:S01]  /*6570*/  LDL.LU R138, [R1+0x154] ;  /* 0x00015400018a7983 */ /* 0x0003620000300800 */
[----:B------:R-:W-:Y:S01]  /*6580*/  HGMMA.64x16x16.F32 R48, gdesc[UR8].tnspA, R48 ;  /* 0x20200000083079f0 */ /* 0x000fe20008700830 */
[----:B------:R-:W-:Y:S02]  /*6590*/  UIADD3 UR8, UP0, UR8, 0x80, URZ ;  /* 0x0000008008087890 */ /* 0x000fe4000ff1e03f */
[----:B------:R1:W5:Y:S02]  /*65a0*/  LDL.LU R139, [R1+0x150] ;  /* 0x00015000018b7983 */ /* 0x0003640000300800 */
[----:B------:R-:W-:-:S02]  /*65b0*/  UIADD3.X UR5, UR4, 0x40000040, URZ, UP0, !UPT ;  /* 0x4000004004057890 */ /* 0x000fc400087fe43f */
[----:B------:R1:W5:Y:S01]  /*65c0*/  LDL.LU R240, [R1+0x14c] ;  /* 0x00014c0001f07983 */ /* 0x0003620000300800 */
[----:B------:R-:W-:-:S03]  /*65d0*/  UMOV UR4, UR8 ;  /* 0x0000000800047c82 */ /* 0x000fc60008000000 */
[----:B------:R1:W5:Y:S01]  /*65e0*/  LDL.LU R241, [R1+0x148] ;  /* 0x0001480001f17983 */ /* 0x0003620000300800 */
[----:B------:R-:W-:Y:S02]  /*65f0*/  UIADD3.64 UR20, UR4, 0x80, URZ ;  /* 0x0000008004147897 */ /* 0x000fe4000fffe03f */
[----:B------:R-:W-:Y:S01]  /*6600*/  UIADD3.64 UR16, UR4, 0x100, URZ ;  /* 0x0000010004107897 */ /* 0x000fe2000fffe03f */
[----:B------:R1:W5:Y:S01]  /*6610*/  LDL.LU R242, [R1+0x144] ;  /* 0x0001440001f27983 */ /* 0x0003620000300800 */
[----:B------:R-:W-:Y:S02]  /*6620*/  UIADD3.64 UR8, UR4, 0x380, URZ ;  /* 0x0000038004087897 */ /* 0x000fe4000fffe03f */
[----:B------:R-:W-:Y:S01]  /*6630*/  UIADD3.64 UR28, UR4, 0x400, URZ ;  /* 0x00000400041c7897 */ /* 0x000fe2000fffe03f */
[----:B------:R1:W5:Y:S04]  /*6640*/  LDL.LU R243, [R1+0x140] ;  /* 0x0001400001f37983 */ /* 0x0003680000300800 */
[----:B------:R1:W5:Y:S04]  /*6650*/  LDL.LU R4, [R1+0x13c] ;  /* 0x00013c0001047983 */ /* 0x0003680000300800 */
[----:B--2---:R1:W5:Y:S04]  /*6660*/  LDL.LU R5, [R1+0x138] ;  /* 0x0001380001057983 */ /* 0x0043680000300800 */
[----:B------:R-:W2:Y:S01]  /*6670*/  LDL.LU R247, [R1+0xe4] ;  /* 0x0000e40001f77983 */ /* 0x000ea20000300800 */
[----:B------:R-:W-:Y:S04]  /*6680*/  HGMMA.64x16x16.F32 R48, gdesc[UR4].tnspA, R48 ;  /* 0x20200000043079f0 */ /* 0x000fe80008700830 */
[----:B------:R-:W-:Y:S04]  /*6690*/  HGMMA.64x16x16.F32 R48, gdesc[UR20].tnspA, R48 ;  /* 0x20200000143079f0 */ /* 0x000fe80008700830 */
[----:B------:R-:W-:Y:S04]  /*66a0*/  HGMMA.64x16x16.F32 R48, gdesc[UR16].tnspA, R48 ;  /* 0x20200000103079f0 */ /* 0x000fe80008700830 */
[----:B------:R-:W-:Y:S01]  /*66b0*/  HGMMA.64x16x16.F32 R40, gdesc[UR8].tnspA, R40 ;  /* 0x20200000082879f0 */ /* 0x000fe20008700828 */
[----:B------:R-:W-:-:S03]  /*66c0*/  UIADD3.64 UR20, UR4, 0x480, URZ ;  /* 0x0000048004147897 */ /* 0x000fc6000fffe03f */
[----:B------:R-:W-:Y:S01]  /*66d0*/  HGMMA.64x16x16.F32 R40, gdesc[UR28].tnspA, R40 ;  /* 0x202000001c2879f0 */ /* 0x000fe20008700828 */
[----:B------:R-:W-:Y:S02]  /*66e0*/  UIADD3.64 UR16, UR4, 0x500, URZ ;  /* 0x0000050004107897 */ /* 0x000fe4000fffe03f */
[----:B------:R-:W-:-:S03]  /*66f0*/  UIADD3.64 UR8, UR4, 0x780, URZ ;  /* 0x0000078004087897 */ /* 0x000fc6000fffe03f */
[----:B------:R-:W-:Y:S01]  /*6700*/  HGMMA.64x16x16.F32 R40, gdesc[UR20].tnspA, R40 ;  /* 0x20200000142879f0 */ /* 0x000fe20008700828 */
[----:B------:R-:W-:-:S03]  /*6710*/  UIADD3.64 UR28, UR4, 0x800, URZ ;  /* 0x00000800041c7897 */ /* 0x000fc6000fffe03f */
[----:B------:R-:W-:Y:S04]  /*6720*/  HGMMA.64x16x16.F32 R40, gdesc[UR16].tnspA, R40 ;  /* 0x20200000102879f0 */ /* 0x000fe80008700828 */
[----:B------:R-:W-:Y:S01]  /*6730*/  HGMMA.64x16x16.F32 R32, gdesc[UR8].tnspA, R32 ;  /* 0x20200000082079f0 */ /* 0x000fe20008700820 */
[----:B------:R-:W-:Y:S01]  /*6740*/  UMOV UR30, UR6 ;  /* 0x00000006001e7c82 */ /* 0x000fe20008000000 */
[----:B------:R-:W-:Y:S01]  /*6750*/  UMOV UR31, UR7 ;  /* 0x00000007001f7c82 */ /* 0x000fe20008000000 */
[----:B------:R-:W-:Y:S01]  /*6760*/  UIADD3.64 UR20, UR4, 0x880, URZ ;  /* 0x0000088004147897 */ /* 0x000fe2000fffe03f */
[----:B------:R-:W-:Y:S01]  /*6770*/  HGMMA.64x16x16.F32 R32, gdesc[UR28].tnspA, R32 ;  /* 0x202000001c2079f0 */ /* 0x000fe20008700820 */
[----:B------:R-:W-:Y:S02]  /*6780*/  UIADD3.64 UR16, UR4, 0x900, URZ ;  /* 0x0000090004107897 */ /* 0x000fe4000fffe03f */
[----:B------:R-:W-:-:S05]  /*6790*/  UIADD3.64 UR8, UR4, 0xb80, URZ ;  /* 0x00000b8004087897 */ /* 0x000fca000fffe03f */
        /* <DEDUP_REMOVED lines=8> */
[----:B------:R-:W-:-:S07]  /*6820*/  UIADD3.64 UR16, UR4, 0xd00, URZ ;  /* 0x00000d0004107897 */ /* 0x000fce000fffe03f */
[----:B------:R-:W-:Y:S01]  /*6830*/  HGMMA.64x16x16.F32 R24, gdesc[UR20].tnspA, R24 ;  /* 0x20200000141879f0 */ /* 0x000fe20008700818 */
[----:B0-----:R-:W-:Y:S02]  /*6840*/  IMAD.SHL.U32 R246, R246, 0x40, RZ ;  /* 0x00000040f6f67824 */ /* 0x001fe400078e00ff */
[----:B--2---:R-:W-:Y:S02]  /*6850*/  VIADD R247, R247, 0xffffffff ;  /* 0xfffffffff7f77836 */ /* 0x004fe40000000000 */
[----:B------:R-:W-:-:S03]  /*6860*/  IMAD.WIDE R244, R246, 0x2, R244 ;  /* 0x00000002f6f47825 */ /* 0x000fc600078e02f4 */
[----:B------:R1:W-:Y:S04]  /*6870*/  STL [R1+0xe4], R247 ;  /* 0x0000e4f701007387 */ /* 0x0003e80000100800 */
[----:B------:R1:W-:Y:S01]  /*6880*/  STL [R1], R244 ;  /* 0x000000f401007387 */ /* 0x0003e20000100800 */
[----:B------:R-:W-:Y:S01]  /*6890*/  HGMMA.64x16x16.F32 R24, gdesc[UR16].tnspA, R24, gsb0 ;  /* 0x20200000101879f0 */ /* 0x000fe20008000818 */
[----:B------:R-:W-:Y:S01]  /*68a0*/  ISETP.NE.U32.AND P0, PT, R247, RZ, PT ;  /* 0x000000fff700720c */ /* 0x000fe20003f05070 */
[----:B------:R-:W-:Y:S01]  /*68b0*/  USHF.L.U32 UR4, UR26, 0x6, URZ ;  /* 0x000000061a047899 */ /* 0x000fe2000800063f */
[----:B---3--:R-:W-:-:S03]  /*68c0*/  IMAD.MOV.U32 R252, RZ, RZ, R245 ;  /* 0x000000fffffc7224 */ /* 0x008fc600078e00f5 */
[----:B------:R-:W-:Y:S01]  /*68d0*/  UIMAD.WIDE UR12, UR4, 0x2, UR12 ;  /* 0x00000002040c78a5 */ /* 0x000fe2000f8e020c */
[----:B------:R-:W-:Y:S01]  /*68e0*/  VIADD R0, R0, 0xffffffc0 ;  /* 0xffffffc000007836 */ /* 0x000fe20000000000 */
[----:B------:R-:W-:-:S06]  /*68f0*/  WARPGROUP.DEPBAR.LE gsb0, 0x0 ;  /* 0x00008000000079c5 */ /* 0x000fcc0000010000 */
[----:B-1----:R-:W-:Y:S05]  /*6900*/  @P0 BRA `(.L_x_1) ;  /* 0xffffffb000e80947 */ /* 0x002fea000383ffff */
[----:B------:R-:W-:Y:S02]  /*6910*/  F2FP.F16.F32.PACK_AB R23, R31, R47 ;  /* 0x0000002f1f17723e */ /* 0x000fe400000000ff */
[----:B------:R-:W-:Y:S02]  /*6920*/  F2FP.F16.F32.PACK_AB R22, R29, R45 ;  /* 0x0000002d1d16723e */ /* 0x000fe400000000ff */
[----:B------:R-:W-:Y:S02]  /*6930*/  F2FP.F16.F32.PACK_AB R21, R39, R55 ;  /* 0x000000372715723e */ /* 0x000fe400000000ff */
[----:B------:R-:W-:Y:S02]  /*6940*/  F2FP.F16.F32.PACK_AB R20, R37, R53 ;  /* 0x000000352514723e */ /* 0x000fe400000000ff */
[----:B------:R-:W-:Y:S02]  /*6950*/  F2FP.F16.F32.PACK_AB R19, R30, R46 ;  /* 0x0000002e1e13723e */ /* 0x000fe400000000ff */
[----:B------:R-:W-:-:S02]  /*6960*/  F2FP.F16.F32.PACK_AB R18, R28, R44 ;  /* 0x0000002c1c12723e */ /* 0x000fc400000000ff */
        /* <DEDUP_REMOVED lines=9> */
[----:B------:R-:W-:-:S07]  /*6a00*/  F2FP.F16.F32.PACK_AB R8, R32, R48 ;  /* 0x000000302008723e */ /* 0x000fce00000000ff */
.L_x_0:
[----:B0-----:R-:W2:Y:S01]  /*6a10*/  LDL.LU R58, [R1+0x120] ;  /* 0x00012000013a7983 */ /* 0x001ea20000300800 */
[----:B-----5:R-:W0:Y:S01]  /*6a20*/  LDC R5, c[0x0][0x244] ;  /* 0x00009100ff057b82 */ /* 0x020e220000000800 */
[----:B------:R-:W-:Y:S01]  /*6a30*/  ULDC.64 UR8, c[0x0][0x228] ;  /* 0x00008a0000087ab9 */ /* 0x000fe20000000a00 */
[----:B------:R-:W-:Y:S01]  /*6a40*/  ULDC.64 UR4, c[0x0][0x220] ;  /* 0x0000880000047ab9 */ /* 0x000fe20000000a00 */
[----:B------:R-:W0:Y:S01]  /*6a50*/  LDL.LU R57, [R1+0x11c] ;  /* 0x00011c0001397983 */ /* 0x000e220000300800 */
[----:B------:R-:W-:-:S03]  /*6a60*/  ULDC UR6, c[0x0][0x248] ;  /* 0x0000920000067ab9 */ /* 0x000fc60000000800 */
[----:B------:R-:W3:Y:S01]  /*6a70*/  LDL.LU R56, [R1+0x124] ;  /* 0x0001240001387983 */ /* 0x000ee20000300800 */
[----:B------:R-:W1:Y:S02]  /*6a80*/  S2R R4, SR_TID.X ;  /* 0x0000000000047919 */ /* 0x000e640000002100 */
[C---:B-1----:R-:W-:Y:S02]  /*6a90*/  IMAD.SHL.U32 R0, R4.reuse, 0x10, RZ ;  /* 0x0000001004007824 */ /* 0x042fe400078e00ff */
[C---:B------:R-:W-:Y:S02]  /*6aa0*/  IMAD.SHL.U32 R3, R4.reuse, 0x80, RZ ;  /* 0x0000008004037824 */ /* 0x040fe400078e00ff */
[----:B------:R-:W-:Y:S01]  /*6ab0*/  IMAD.SHL.U32 R2, R4, 0x8, RZ ;  /* 0x0000000804027824 */ /* 0x000fe200078e00ff */
[----:B------:R-:W-:Y:S02]  /*6ac0*/  LOP3.LUT R0, R0, 0xf0, RZ, 0xc0, !PT ;  /* 0x000000f000007812 */ /* 0x000fe400078ec0ff */
[----:B------:R-:W-:-:S02]  /*6ad0*/  LOP3.LUT R3, R3, 0x800, RZ, 0xc0, !PT ;  /* 0x0000080003037812 */ /* 0x000fc400078ec0ff */
[----:B------:R-:W-:Y:S02]  /*6ae0*/  LOP3.LUT R2, R2, 0x700, RZ, 0xc0, !PT ;  /* 0x0000070002027812 */ /* 0x000fe400078ec0ff */
[----:B------:R-:W-:-:S05]  /*6af0*/  IADD3 R3, R3, UR14, R0 ;  /* 0x0000000e03037c10 */ /* 0x000fca000fffe000 */
[----:B------:R-:W-:Y:S01]  /*6b00*/  IMAD.IADD R24, R2, 0x1, R3 ;  /* 0x0000000102187824 */ /* 0x000fe200078e0203 */
[----:B------:R-:W-:Y:S01]  /*6b10*/  BAR.SYNC.DEFER_BLOCKING 0x0 ;  /* 0x0000000000007b1d */ /* 0x000fe20000010000 */
[----:B------:R-:W-:-:S05]  /*6b20*/  LOP3.LUT R25, R4, 0xff, RZ, 0xc0, !PT ;  /* 0x000000ff04197812 */ /* 0x000fca00078ec0ff */
[----:B------:R-:W-:Y:S01]  /*6b30*/  STSM.16.M88.4 [R24], R8 ;  /* 0x0000000818007844 */ /* 0x000fe20000000200 */
[----:B------:R-:W-:Y:S01]  /*6b40*/  LEA R25, R25, UR14, 0x4 ;  /* 0x0000000e19197c11 */ /* 0x000fe2000f8e20ff */
[----:B------:R-:W-:Y:S06]  /*6b50*/  BAR.SYNC.DEFER_BLOCKING 0x0 ;  /* 0x0000000000007b1d */ /* 0x000fec0000010000 */
[----:B------:R-:W1:Y:S02]  /*6b60*/  LDS.128 R28, [R25] ;  /* 0x00000000191c7984 */ /* 0x000e640000000c00 */
[----:B------:R-:W-:Y:S06]  /*6b70*/  BAR.SYNC.DEFER_BLOCKING 0x0 ;  /* 0x0000000000007b1d */ /* 0x000fec0000010000 */
[----:B------:R4:W-:Y:S02]  /*6b80*/  STSM.16.M88.4 [R24], R12 ;  /* 0x0000000c18007844 */ /* 0x0009e40000000200 */
[----:B------:R-:W-:Y:S06]  /*6b90*/  BAR.SYNC.DEFER_BLOCKING 0x0 ;  /* 0x0000000000007b1d */ /* 0x000fec0000010000 */
[----:B------:R-:W3:Y:S02]  /*6ba0*/  LDS.128 R32, [R25] ;  /* 0x0000000019207984 */ /* 0x000ee40000000c00 */
[----:B------:R-:W-:Y:S06]  /*6bb0*/  BAR.SYNC.DEFER_BLOCKING 0x0 ;  /* 0x0000000000007b1d */ /* 0x000fec0000010000 */
[----:B------:R1:W-:Y:S01]  /*6bc0*/  STSM.16.M88.4 [R24], R16 ;  /* 0x0000001018007844 */ /* 0x0003e20000000200 */
[----:B--2---:R-:W-:-:S02]  /*6bd0*/  VIADD R0, R58, 0x3 ;  /* 0x000000033a007836 */ /* 0x004fc40000000000 */
[----:B------:R-:W-:Y:S02]  /*6be0*/  VIADD R2, R58, 0x2 ;  /* 0x000000023a027836 */ /* 0x000fe40000000000 */
[----:B0-----:R-:W-:Y:S01]  /*6bf0*/  IMAD R4, R57, R5, RZ ;  /* 0x0000000539047224 */ /* 0x001fe200078e02ff */
[----:B------:R-:W-:Y:S01]  /*6c00*/  BAR.SYNC.DEFER_BLOCKING 0x0 ;  /* 0x0000000000007b1d */ /* 0x000fe20000010000 */
[----:B------:R-:W-:Y:S01]  /*6c10*/  ISETP.GE.AND P0, PT, R0, UR9, PT ;  /* 0x0000000900007c0c */ /* 0x000fe2000bf06270 */
[----:B------:R-:W-:Y:S01]  /*6c20*/  VIADD R3, R58, 0x1 ;  /* 0x000000013a037836 */ /* 0x000fe20000000000 */
[----:B------:R-:W-:Y:S01]  /*6c30*/  ISETP.GE.AND P6, PT, R2, UR9, PT ;  /* 0x0000000902007c0c */ /* 0x000fe2000bfc6270 */
[----:B------:R-:W-:Y:S01]  /*6c40*/  VIADD R0, R58, 0x4 ;  /* 0x000000043a007836 */ /* 0x000fe20000000000 */
[----:B------:R-:W-:Y:S02]  /*6c50*/  LEA R2, P3, R4, UR4, 0x1 ;  /* 0x0000000404027c11 */ /* 0x000fe4000f8608ff */
[----:B------:R-:W-:-:S02]  /*6c60*/  ISETP.GE.AND P4, PT, R3, UR9, PT ;  /* 0x0000000903007c0c */ /* 0x000fc4000bf86270 */
[----:B------:R-:W-:Y:S01]  /*6c70*/  ISETP.GE.AND P1, PT, R0, UR9, PT ;  /* 0x0000000900007c0c */ /* 0x000fe2000bf26270 */
[----:B------:R-:W-:Y:S01]  /*6c80*/  IMAD R0, R5, 0x100, R4 ;  /* 0x0000010005007824 */ /* 0x000fe200078e0204 */
[----:B------:R-:W-:Y:S02]  /*6c90*/  LEA.HI.X.SX32 R3, R4, UR5, 0x1, P3 ;  /* 0x0000000504037c11 */ /* 0x000fe400098f0eff */
[----:B------:R-:W0:Y:S01]  /*6ca0*/  LDS.128 R4, [R25] ;  /* 0x0000000019047984 */ /* 0x000e220000000c00 */
[----:B------:R-:W-:Y:S01]  /*6cb0*/  BAR.SYNC.DEFER_BLOCKING 0x0 ;  /* 0x0000000000007b1d */ /* 0x000fe20000010000 */
[----:B------:R-:W-:-:S04]  /*6cc0*/  ISETP.GE.AND P2, PT, R57, UR8, PT ;  /* 0x0000000839007c0c */ /* 0x000fc8000bf46270 */
[C---:B------:R-:W-:Y:S01]  /*6cd0*/  ISETP.LT.AND P2, PT, R58.reuse, UR9, !P2 ;  /* 0x000000093a007c0c */ /* 0x040fe2000d741270 */
[C---:B----4-:R-:W-:Y:S01]  /*6ce0*/  IMAD R13, R58.reuse, UR6, RZ ;  /* 0x000000063a0d7c24 */ /* 0x050fe2000f8e02ff */
[----:B------:R-:W-:Y:S01]  /*6cf0*/  STSM.16.M88.4 [R24], R20 ;  /* 0x0000001418007844 */ /* 0x000fe20000000200 */
[----:B------:R-:W-:Y:S02]  /*6d00*/  BAR.SYNC.DEFER_BLOCKING 0x0 ;  /* 0x0000000000007b1d */ /* 0x000fe40000010000 */
[----:B------:R-:W-:Y:S01]  /*6d10*/  IMAD.WIDE R10, R13, 0x2, R2 ;  /* 0x000000020d0a7825 */ /* 0x000fe200078e0202 */
[----:B------:R-:W-:Y:S02]  /*6d20*/  ISETP.GE.AND P5, PT, R58, UR9, PT ;  /* 0x000000093a007c0c */ /* 0x000fe4000bfa6270 */
[----:B------:R-:W-:-:S04]  /*6d30*/  LEA R8, P3, R0, UR4, 0x1 ;  /* 0x0000000400087c11 */ /* 0x000fc8000f8608ff */
[----:B------:R-:W-:Y:S01]  /*6d40*/  LEA.HI.X.SX32 R9, R0, UR5, 0x1, P3 ;  /* 0x0000000500097c11 */ /* 0x000fe200098f0eff */
[C---:B-1----:R-:W-:Y:S02]  /*6d50*/  VIADD R19, R13.reuse, UR6 ;  /* 0x000000060d137c36 */ /* 0x042fe40008000000 */
[----:B------:R-:W-:Y:S01]  /*6d60*/  IMAD.WIDE R12, R13, 0x2, R8 ;  /* 0x000000020d0c7825 */ /* 0x000fe200078e0208 */
[----:B------:R1:W-:Y:S01]  /*6d70*/  @P2 STG.E.U16 desc[UR24][R10.64], R28 ;  /* 0x0000001c0a002986 */ /* 0x0003e2000c101518 */
[----:B---3--:R-:W-:Y:S02]  /*6d80*/  ISETP.LT.AND P2, PT, R56, UR8, !P5 ;  /* 0x0000000838007c0c */ /* 0x008fe4000ef41270 */
[----:B------:R-:W-:Y:S01]  /*6d90*/  ISETP.LT.AND P5, PT, R57, UR8, !P4 ;  /* 0x0000000839007c0c */ /* 0x000fe2000e7a1270 */
[----:B------:R-:W-:Y:S01]  /*6da0*/  VIADD R18, R58, 0x6 ;  /* 0x000000063a127836 */ /* 0x000fe20000000000 */
[----:B------:R-:W-:Y:S01]  /*6db0*/  ISETP.LT.AND P4, PT, R56, UR8, !P4 ;  /* 0x0000000838007c0c */ /* 0x000fe2000e781270 */
[----:B------:R-:W2:Y:S01]  /*6dc0*/  LDS.128 R24, [R25] ;  /* 0x0000000019187984 */ /* 0x000ea20000000c00 */
[----:B-1----:R-:W-:Y:S01]  /*6dd0*/  PRMT R11, R28, 0x7632, R11 ;  /* 0x000076321c0b7816 */ /* 0x002fe2000000000b */
[----:B------:R-:W-:-:S06]  /*6de0*/  IMAD.WIDE R14, R19, 0x2, R2 ;  /* 0x00000002130e7825 */ /* 0x000fcc00078e0202 */
[----:B------:R1:W-:Y:S01]  /*6df0*/  @P2 STG.E.U16 desc[UR24][R12.64], R11 ;  /* 0x0000000b0c002986 */ /* 0x0003e2000c101518 */
[----:B------:R-:W-:Y:S02]  /*6e00*/  ISETP.LT.AND P2, PT, R57, UR8, !P6 ;  /* 0x0000000839007c0c */ /* 0x000fe4000f741270 */
[----:B------:R-:W-:Y:S01]  /*6e10*/  ISETP.LT.AND P6, PT, R56, UR8, !P6 ;  /* 0x0000000838007c0c */ /* 0x000fe2000f7c1270 */
[----:B------:R-:W-:Y:S01]  /*6e20*/  IMAD.WIDE R16, R19, 0x2, R8 ;  /* 0x0000000213107825 */ /* 0x000fe200078e0208 */
[----:B------:R-:W-:-:S03]  /*6e30*/  PRMT R20, R32, 0x7632, R20 ;  /* 0x0000763220147816 */ /* 0x000fc60000000014 */
[----:B------:R-:W-:Y:S01]  /*6e40*/  VIADD R19, R19, UR6 ;  /* 0x0000000613137c36 */ /* 0x000fe20008000000 */
[----:B------:R-:W-:Y:S03]  /*6e50*/  @P5 STG.E.U16 desc[UR24][R14.64], R32 ;  /* 0x000000200e005986 */ /* 0x000fe6000c101518 */
[C---:B-1----:R-:W-:Y:S01]  /*6e60*/  IMAD.WIDE R10, R19.reuse, 0x2, R2 ;  /* 0x00000002130a7825 */ /* 0x042fe200078e0202 */
[----:B------:R1:W-:Y:S03]  /*6e70*/  @P4 STG.E.U16 desc[UR24][R16.64], R20 ;  /* 0x0000001410004986 */ /* 0x0003e6000c101518 */
[----:B------:R-:W-:Y:S01]  /*6e80*/  IMAD.WIDE R12, R19, 0x2, R8 ;  /* 0x00000002130c7825 */ /* 0x000fe200078e0208 */
[----:B------:R-:W-:Y:S01]  /*6e90*/  ISETP.LT.AND P4, PT, R57, UR8, !P0 ;  /* 0x0000000839007c0c */ /* 0x000fe2000c781270 */
[----:B------:R3:W-:Y:S01]  /*6ea0*/  @P2 STG.E.U16 desc[UR24][R10.64], R29 ;  /* 0x0000001d0a002986 */ /* 0x0007e2000c101518 */
[----:B------:R-:W-:-:S02]  /*6eb0*/  ISETP.LT.AND P0, PT, R56, UR8, !P0 ;  /* 0x0000000838007c0c */ /* 0x000fc4000c701270 */
[----:B-1----:R-:W-:Y:S01]  /*6ec0*/  PRMT R17, R29, 0x7632, R17 ;  /* 0x000076321d117816 */ /* 0x002fe20000000011 */
[----:B------:R-:W-:-:S04]  /*6ed0*/  VIADD R21, R19, UR6 ;  /* 0x0000000613157c36 */ /* 0x000fc80008000000 */
[----:B------:R1:W-:Y:S01]  /*6ee0*/  @P6 STG.E.U16 desc[UR24][R12.64], R17 ;  /* 0x000000110c006986 */ /* 0x0003e2000c101518 */
[----:B------:R-:W-:Y:S02]  /*6ef0*/  ISETP.LT.AND P6, PT, R57, UR8, !P1 ;  /* 0x0000000839007c0c */ /* 0x000fe4000cfc1270 */
[----:B------:R-:W-:Y:S01]  /*6f00*/  ISETP.LT.AND P1, PT, R56, UR8, !P1 ;  /* 0x0000000838007c0c */ /* 0x000fe2000cf21270 */
[----:B------:R-:W-:Y:S01]  /*6f10*/  VIADD R19, R21, UR6 ;  /* 0x0000000615137c36 */ /* 0x000fe20008000000 */
[----:B------:R-:W-:Y:S01]  /*6f20*/  PRMT R20, R33, 0x7632, R20 ;  /* 0x0000763221147816 */ /* 0x000fe20000000014 */
[----:B------:R-:W-:Y:S02]  /*6f30*/  VIADD R0, R58, 0x5 ;  /* 0x000000053a007836 */ /* 0x000fe40000000000 */
[----:B------:R-:W-:-:S04]  /*6f40*/  IMAD.WIDE R14, R21, 0x2, R2 ;  /* 0x00000002150e7825 */ /* 0x000fc800078e0202 */
[----:B---3--:R-:W-:Y:S01]  /*6f50*/  IMAD.WIDE R10, R21, 0x2, R8 ;  /* 0x00000002150a7825 */ /* 0x008fe200078e0208 */
[----:B------:R-:W-:-:S03]  /*6f60*/  PRMT R21, R30, 0x7632, R21 ;  /* 0x000076321e157816 */ /* 0x000fc60000000015 */
[C---:B-1----:R-:W-:Y:S01]  /*6f70*/  IMAD.WIDE R16, R19.reuse, 0x2, R2 ;  /* 0x0000000213107825 */ /* 0x042fe200078e0202 */
[----:B------:R-:W-:Y:S01]  /*6f80*/  ISETP.GE.AND P3, PT, R0, UR9, PT ;  /* 0x0000000900007c0c */ /* 0x000fe2000bf66270 */
[----:B------:R1:W-:Y:S02]  /*6f90*/  @P4 STG.E.U16 desc[UR24][R14.64], R33 ;  /* 0x000000210e004986 */ /* 0x0003e4000c101518 */
[----:B------:R-:W-:Y:S01]  /*6fa0*/  IMAD.WIDE R12, R19, 0x2, R8 ;  /* 0x00000002130c7825 */ /* 0x000fe200078e0208 */
[----:B------:R-:W-:Y:S01]  /*6fb0*/  ISETP.GE.AND P5, PT, R18, UR9, PT ;  /* 0x0000000912007c0c */ /* 0x000fe2000bfa6270 */
[----:B------:R3:W-:Y:S04]  /*6fc0*/  @P0 STG.E.U16 desc[UR24][R10.64], R20 ;  /* 0x000000140a000986 */ /* 0x0007e8000c101518 */
[----:B------:R-:W-:Y:S01]  /*6fd0*/  @P6 STG.E.U16 desc[UR24][R16.64], R30 ;  /* 0x0000001e10006986 */ /* 0x000fe2000c101518 */
[----:B------:R-:W-:-:S03]  /*6fe0*/  ISETP.LT.AND P6, PT, R57, UR8, !P5 ;  /* 0x0000000839007c0c */ /* 0x000fc6000efc1270 */
[----:B------:R4:W-:Y:S01]  /*6ff0*/  @P1 STG.E.U16 desc[UR24][R12.64], R21 ;  /* 0x000000150c001986 */ /* 0x0009e2000c101518 */
[----:B------:R-:W-:Y:S01]  /*7000*/  ISETP.LT.AND P1, PT, R57, UR8, !P3 ;  /* 0x0000000839007c0c */ /* 0x000fe2000df21270 */
[----:B-1----:R-:W-:Y:S01]  /*7010*/  VIADD R15, R19, UR6 ;  /* 0x00000006130f7c36 */ /* 0x002fe20008000000 */
[C---:B------:R-:W-:Y:S02]  /*7020*/  ISETP.LT.AND P3, PT, R56.reuse, UR8, !P3 ;  /* 0x0000000838007c0c */ /* 0x040fe4000df61270 */
[----:B------:R-:W-:Y:S01]  /*7030*/  ISETP.LT.AND P5, PT, R56, UR8, !P5 ;  /* 0x0000000838007c0c */ /* 0x000fe2000efa1270 */
[C---:B------:R-:W-:Y:S01]  /*7040*/  VIADD R19, R15.reuse, UR6 ;  /* 0x000000060f137c36 */ /* 0x040fe20008000000 */
[----:B---3--:R-:W-:Y:S01]  /*7050*/  PRMT R20, R34, 0x7632, R20 ;  /* 0x0000763222147816 */ /* 0x008fe20000000014 */
[----:B------:R-:W-:Y:S02]  /*7060*/  VIADD R0, R58, 0x7 ;  /* 0x000000073a007836 */ /* 0x000fe40000000000 */
[----:B------:R-:W-:Y:S01]  /*7070*/  IMAD.WIDE R10, R15, 0x2, R2 ;  /* 0x000000020f0a7825 */ /* 0x000fe200078e0202 */
[----:B------:R-:W-:-:S03]  /*7080*/  PRMT R22, R31, 0x7632, R22 ;  /* 0x000076321f167816 */ /* 0x000fc60000000016 */
[----:B------:R-:W-:Y:S01]  /*7090*/  IMAD.WIDE R14, R15, 0x2, R8 ;  /* 0x000000020f0e7825 */ /* 0x000fe200078e0208 */
[----:B------:R-:W-:-:S03]  /*70a0*/  ISETP.GE.AND P2, PT, R0, UR9, PT ;  /* 0x0000000900007c0c */ /* 0x000fc6000bf46270 */
[C---:B----4-:R-:W-:Y:S01]  /*70b0*/  IMAD.WIDE R12, R19.reuse, 0x2, R2 ;  /* 0x00000002130c7825 */ /* 0x050fe200078e0202 */
[----:B------:R-:W-:Y:S03]  /*70c0*/  @P1 STG.E.U16 desc[UR24][R10.64], R34 ;  /* 0x000000220a001986 */ /* 0x000fe6000c101518 */
[----:B------:R-:W-:Y:S01]  /*70d0*/  IMAD.WIDE R16, R19, 0x2, R8 ;  /* 0x0000000213107825 */ /* 0x000fe200078e0208 */
[----:B------:R-:W-:Y:S03]  /*70e0*/  @P3 STG.E.U16 desc[UR24][R14.64], R20 ;  /* 0x000000140e003986 */ /* 0x000fe6000c101518 */
[----:B------:R-:W-:Y:S01]  /*70f0*/  VIADD R18, R58, 0x8 ;  /* 0x000000083a127836 */ /* 0x000fe20000000000 */
[----:B------:R-:W-:Y:S04]  /*7100*/  @P6 STG.E.U16 desc[UR24][R12.64], R31 ;  /* 0x0000001f0c006986 */ /* 0x000fe8000c101518 */
[----:B------:R1:W-:Y:S01]  /*7110*/  @P5 STG.E.U16 desc[UR24][R16.64], R22 ;  /* 0x0000001610005986 */ /* 0x0003e2000c101518 */
[----:B------:R-:W-:-:S02]  /*7120*/  ISETP.GE.AND P4, PT, R18, UR9, PT ;  /* 0x0000000912007c0c */ /* 0x000fc4000bf86270 */
[C---:B------:R-:W-:Y:S02]  /*7130*/  ISETP.LT.AND P5, PT, R57.reuse, UR8, !P2 ;  /* 0x0000000839007c0c */ /* 0x040fe4000d7a1270 */
[----:B------:R-:W-:Y:S01]  /*7140*/  ISETP.LT.AND P2, PT, R56, UR8, !P2 ;  /* 0x0000000838007c0c */ /* 0x000fe2000d741270 */
[----:B------:R-:W-:Y:S01]  /*7150*/  VIADD R0, R58, 0x9 ;  /* 0x000000093a007836 */ /* 0x000fe20000000000 */
[----:B------:R-:W-:Y:S01]  /*7160*/  ISETP.LT.AND P6, PT, R57, UR8, !P4 ;  /* 0x0000000839007c0c */ /* 0x000fe2000e7c1270 */
[----:B------:R-:W-:Y:S01]  /*7170*/  VIADD R19, R19, UR6 ;  /* 0x0000000613137c36 */ /* 0x000fe20008000000 */
[----:B------:R-:W-:Y:S02]  /*7180*/  ISETP.LT.AND P4, PT, R56, UR8, !P4 ;  /* 0x0000000838007c0c */ /* 0x000fe4000e781270 */
[----:B------:R-:W-:Y:S01]  /*7190*/  ISETP.GE.AND P0, PT, R0, UR9, PT ;  /* 0x0000000900007c0c */ /* 0x000fe2000bf06270 */
[----:B------:R-:W-:Y:S01]  /*71a0*/  VIADD R21, R19, UR6 ;  /* 0x0000000613157c36 */ /* 0x000fe20008000000 */
[----:B-1----:R-:W-:Y:S01]  /*71b0*/  PRMT R17, R35, 0x7632, R17 ;  /* 0x0000763223117816 */ /* 0x002fe20000000011 */
[----:B------:R-:W-:-:S04]  /*71c0*/  IMAD.WIDE R10, R19, 0x2, R2 ;  /* 0x00000002130a7825 */ /* 0x000fc800078e0202 */
[----:B------:R-:W-:Y:S02]  /*71d0*/  VIADD R0, R58, 0xa ;  /* 0x0000000a3a007836 */ /* 0x000fe40000000000 */
[----:B------:R-:W-:Y:S01]  /*71e0*/  IMAD.WIDE R12, R19, 0x2, R8 ;  /* 0x00000002130c7825 */ /* 0x000fe200078e0208 */
[----:B------:R1:W-:Y:S03]  /*71f0*/  @P5 STG.E.U16 desc[UR24][R10.64], R35 ;  /* 0x000000230a005986 */ /* 0x0003e6000c101518 */
[----:B------:R-:W-:Y:S01]  /*7200*/  IMAD.WIDE R14, R21, 0x2, R2 ;  /* 0x00000002150e7825 */ /* 0x000fe200078e0202 */
[----:B------:R-:W-:Y:S01]  /*7210*/  ISETP.GE.AND P1, PT, R0, UR9, PT ;  /* 0x0000000900007c0c */ /* 0x000fe2000bf26270 */
[----:B------:R3:W-:Y:S01]  /*7220*/  @P2 STG.E.U16 desc[UR24][R12.64], R17 ;  /* 0x000000110c002986 */ /* 0x0007e2000c101518 */
[C---:B------:R-:W-:Y:S02]  /*7230*/  ISETP.LT.AND P2, PT, R57.reuse, UR8, !P0 ;  /* 0x0000000839007c0c */ /* 0x040fe4000c741270 */
[----:B------:R-:W-:Y:S01]  /*7240*/  ISETP.LT.AND P0, PT, R56, UR8, !P0 ;  /* 0x0000000838007c0c */ /* 0x000fe2000c701270 */
[----:B0-----:R2:W-:Y:S01]  /*7250*/  @P6 STG.E.U16 desc[UR24][R14.64], R4 ;  /* 0x000000040e006986 */ /* 0x0015e2000c101518 */
[----:B------:R-:W-:-:S02]  /*7260*/  ISETP.LT.AND P6, PT, R57, UR8, !P1 ;  /* 0x0000000839007c0c */ /* 0x000fc4000cfc1270 */
[----:B-1----:R-:W-:Y:S01]  /*7270*/  PRMT R11, R4, 0x7632, R11 ;  /* 0x00007632040b7816 */ /* 0x002fe2000000000b */
[----:B------:R-:W-:Y:S02]  /*7280*/  VIADD R18, R58, 0xb ;  /* 0x0000000b3a127836 */ /* 0x000fe40000000000 */
[----:B---3--:R-:W-:-:S04]  /*7290*/  IMAD.WIDE R16, R21, 0x2, R8 ;  /* 0x0000000215107825 */ /* 0x008fc800078e0208 */
[----:B------:R-:W-:Y:S01]  /*72a0*/  VIADD R21, R21, UR6 ;  /* 0x0000000615157c36 */ /* 0x000fe20008000000 */
[----:B------:R0:W-:Y:S01]  /*72b0*/  @P4 STG.E.U16 desc[UR24][R16.64], R11 ;  /* 0x0000000b10004986 */ /* 0x0001e2000c101518 */
[----:B------:R-:W-:Y:S02]  /*72c0*/  VIADD R0, R58, 0xc ;  /* 0x0000000c3a007836 */ /* 0x000fe40000000000 */
[C---:B------:R-:W-:Y:S01]  /*72d0*/  VIADD R19, R21.reuse, UR6 ;  /* 0x0000000615137c36 */ /* 0x040fe20008000000 */
[----:B--2---:R-:W-:Y:S01]  /*72e0*/  PRMT R4, R24, 0x7632, R4 ;  /* 0x0000763218047816 */ /* 0x004fe20000000004 */
[----:B------:R-:W-:Y:S01]  /*72f0*/  IMAD.WIDE R12, R21, 0x2, R8 ;  /* 0x00000002150c7825 */ /* 0x000fe200078e0208 */
[----:B------:R-:W-:-:S03]  /*7300*/  ISETP.GE.AND P3, PT, R18, UR9, PT ;  /* 0x0000000912007c0c */ /* 0x000fc6000bf66270 */
[----:B------:R-:W-:-:S04]  /*7310*/  IMAD.WIDE R14, R19, 0x2, R2 ;  /* 0x00000002130e7825 */ /* 0x000fc800078e0202 */
[----:B0-----:R-:W-:Y:S01]  /*7320*/  IMAD.WIDE R10, R21, 0x2, R2 ;  /* 0x00000002150a7825 */ /* 0x001fe200078e0202 */
[----:B------:R-:W-:Y:S02]  /*7330*/  ISETP.GE.AND P5, PT, R0, UR9, PT ;  /* 0x0000000900007c0c */ /* 0x000fe4000bfa6270 */
[----:B------:R-:W-:Y:S02]  /*7340*/  ISETP.LT.AND P1, PT, R56, UR8, !P1 ;  /* 0x0000000838007c0c */ /* 0x000fe4000cf21270 */
[----:B------:R0:W-:Y:S01]  /*7350*/  @P2 STG.E.U16 desc[UR24][R10.64], R24 ;  /* 0x000000180a002986 */ /* 0x0001e2000c101518 */
[----:B------:R-:W-:-:S03]  /*7360*/  VIADD R17, R19, UR6 ;  /* 0x0000000613117c36 */ /* 0x000fc60008000000 */
[----:B------:R1:W-:Y:S01]  /*7370*/  @P0 STG.E.U16 desc[UR24][R12.64], R4 ;  /* 0x000000040c000986 */ /* 0x0003e2000c101518 */
[C---:B------:R-:W-:Y:S02]  /*7380*/  ISETP.LT.AND P0, PT, R57.reuse, UR8, !P3 ;  /* 0x0000000839007c0c */ /* 0x040fe4000df01270 */
[----:B------:R-:W-:Y:S01]  /*7390*/  ISETP.LT.AND P3, PT, R56, UR8, !P3 ;  /* 0x0000000838007c0c */ /* 0x000fe2000df61270 */
[----:B------:R2:W-:Y:S01]  /*73a0*/  @P6 STG.E.U16 desc[UR24][R14.64], R5 ;  /* 0x000000050e006986 */ /* 0x0005e2000c101518 */
[----:B------:R-:W-:Y:S01]  /*73b0*/  ISETP.LT.AND P6, PT, R57, UR8, !P5 ;  /* 0x0000000839007c0c */ /* 0x000fe2000efc1270 */
[C---:B------:R-:W-:Y:S02]  /*73c0*/  VIADD R18, R58.reuse, 0xd ;  /* 0x0000000d3a127836 */ /* 0x040fe40000000000 */
[----:B------:R-:W-:Y:S01]  /*73d0*/  VIADD R0, R58, 0xe ;  /* 0x0000000e3a007836 */ /* 0x000fe20000000000 */
[----:B------:R-:W-:Y:S01]  /*73e0*/  PRMT R16, R5, 0x7632, R16 ;  /* 0x0000763205107816 */ /* 0x000fe20000000010 */
[----:B------:R-:W-:Y:S01]  /*73f0*/  VIADD R21, R17, UR6 ;  /* 0x0000000611157c36 */ /* 0x000fe20008000000 */
[----:B------:R-:W-:Y:S01]  /*7400*/  ISETP.GE.AND P4, PT, R18, UR9, PT ;  /* 0x0000000912007c0c */ /* 0x000fe2000bf86270 */
[----:B0-----:R-:W-:Y:S01]  /*7410*/  IMAD.WIDE R10, R19, 0x2, R8 ;  /* 0x00000002130a7825 */ /* 0x001fe200078e0208 */
[----:B------:R-:W-:-:S03]  /*7420*/  PRMT R18, R25, 0x7632, R18 ;  /* 0x0000763219127816 */ /* 0x000fc60000000012 */
[----:B-1----:R-:W-:Y:S01]  /*7430*/  IMAD.WIDE R12, R17, 0x2, R2 ;  /* 0x00000002110c7825 */ /* 0x002fe200078e0202 */
[----:B------:R-:W-:-:S03]  /*7440*/  ISETP.GE.AND P2, PT, R0, UR9, PT ;  /* 0x0000000900007c0c */ /* 0x000fc6000bf46270 */
[----:B--2---:R-:W-:Y:S01]  /*7450*/  IMAD.WIDE R4, R17, 0x2, R8 ;  /* 0x0000000211047825 */ /* 0x004fe200078e0208 */
[----:B------:R-:W-:Y:S03]  /*7460*/  @P1 STG.E.U16 desc[UR24][R10.64], R16 ;  /* 0x000000100a001986 */ /* 0x000fe6000c101518 */
[C---:B------:R-:W-:Y:S01]  /*7470*/  IMAD.WIDE R14, R21.reuse, 0x2, R2 ;  /* 0x00000002150e7825 */ /* 0x040fe200078e0202 */
[----:B------:R-:W-:Y:S03]  /*7480*/  @P0 STG.E.U16 desc[UR24][R12.64], R25 ;  /* 0x000000190c000986 */ /* 0x000fe6000c101518 */
[----:B------:R-:W-:Y:S01]  /*7490*/  VIADD R0, R58, 0xf ;  /* 0x0000000f3a007836 */ /* 0x000fe20000000000 */
[----:B------:R0:W-:Y:S01]  /*74a0*/  @P3 STG.E.U16 desc[UR24][R4.64], R18 ;  /* 0x0000001204003986 */ /* 0x0001e2000c101518 */
[----:B------:R-:W-:Y:S01]  /*74b0*/  ISETP.LT.AND P5, PT, R56, UR8, !P5 ;  /* 0x0000000838007c0c */ /* 0x000fe2000efa1270 */
[----:B------:R-:W-:-:S02]  /*74c0*/  VIADD R17, R21, UR6 ;  /* 0x0000000615117c36 */ /* 0x000fc40008000000 */
[----:B------:R1:W-:Y:S01]  /*74d0*/  @P6 STG.E.U16 desc[UR24][R14.64], R6 ;  /* 0x000000060e006986 */ /* 0x0003e2000c101518 */
[----:B------:R-:W-:Y:S02]  /*74e0*/  ISETP.GE.AND P1, PT, R0, UR9, PT ;  /* 0x0000000900007c0c */ /* 0x000fe4000bf26270 */
[C---:B------:R-:W-:Y:S02]  /*74f0*/  ISETP.LT.AND P6, PT, R57.reuse, UR8, !P4 ;  /* 0x0000000839007c0c */ /* 0x040fe4000e7c1270 */
[C---:B------:R-:W-:Y:S02]  /*7500*/  ISETP.LT.AND P4, PT, R56.reuse, UR8, !P4 ;  /* 0x0000000838007c0c */ /* 0x040fe4000e781270 */
[----:B------:R-:W-:Y:S01]  /*7510*/  ISETP.LT.AND P3, PT, R57, UR8, !P2 ;  /* 0x0000000839007c0c */ /* 0x000fe2000d761270 */
[----:B------:R-:W-:Y:S01]  /*7520*/  VIADD R19, R17, UR6 ;  /* 0x0000000611137c36 */ /* 0x000fe20008000000 */
[----:B------:R-:W-:Y:S02]  /*7530*/  ISETP.LT.AND P2, PT, R56, UR8, !P2 ;  /* 0x0000000838007c0c */ /* 0x000fe4000d741270 */
[----:B------:R-:W-:-:S02]  /*7540*/  ISETP.LT.AND P0, PT, R57, UR8, !P1 ;  /* 0x0000000839007c0c */ /* 0x000fc4000cf01270 */
[----:B------:R-:W-:Y:S01]  /*7550*/  ISETP.LT.AND P1, PT, R56, UR8, !P1 ;  /* 0x0000000838007c0c */ /* 0x000fe2000cf21270 */
[----:B0-----:R-:W-:Y:S01]  /*7560*/  IMAD.WIDE R4, R21, 0x2, R8 ;  /* 0x0000000215047825 */ /* 0x001fe200078e0208 */
[----:B------:R-:W-:Y:S02]  /*7570*/  PRMT R0, R6, 0x7632, R0 ;  /* 0x0000763206007816 */ /* 0x000fe40000000000 */
[----:B-1----:R-:W-:Y:S01]  /*7580*/  PRMT R6, R26, 0x7632, R6 ;  /* 0x000076321a067816 */ /* 0x002fe20000000006 */
[----:B------:R-:W-:Y:S02]  /*7590*/  VIADD R21, R19, UR6 ;  /* 0x0000000613157c36 */ /* 0x000fe40008000000 */
[----:B------:R-:W-:Y:S01]  /*75a0*/  IMAD.WIDE R10, R17, 0x2, R2 ;  /* 0x00000002110a7825 */ /* 0x000fe200078e0202 */
[----:B------:R-:W-:-:S03]  /*75b0*/  PRMT R18, R7, 0x7632, R18 ;  /* 0x0000763207127816 */ /* 0x000fc60000000012 */
[----:B------:R-:W-:Y:S01]  /*75c0*/  IMAD.WIDE R12, R17, 0x2, R8 ;  /* 0x00000002110c7825 */ /* 0x000fe200078e0208 */
[----:B------:R0:W-:Y:S03]  /*75d0*/  @P5 STG.E.U16 desc[UR24][R4.64], R0 ;  /* 0x0000000004005986 */ /* 0x0001e6000c101518 */
[C---:B------:R-:W-:Y:S01]  /*75e0*/  IMAD.WIDE R14, R19.reuse, 0x2, R2 ;  /* 0x00000002130e7825 */ /* 0x040fe200078e0202 */
[----:B------:R0:W-:Y:S03]  /*75f0*/  @P6 STG.E.U16 desc[UR24][R10.64], R26 ;  /* 0x0000001a0a006986 */ /* 0x0001e6000c101518 */
[----:B------:R-:W-:Y:S01]  /*7600*/  IMAD.WIDE R16, R19, 0x2, R8 ;  /* 0x0000000213107825 */ /* 0x000fe200078e0208 */
[----:B------:R0:W-:Y:S03]  /*7610*/  @P4 STG.E.U16 desc[UR24][R12.64], R6 ;  /* 0x000000060c004986 */ /* 0x0001e6000c101518 */
[C---:B------:R-:W-:Y:S01]  /*7620*/  IMAD.WIDE R2, R21.reuse, 0x2, R2 ;  /* 0x0000000215027825 */ /* 0x040fe200078e0202 */
[----:B------:R0:W-:Y:S04]  /*7630*/  @P3 STG.E.U16 desc[UR24][R14.64], R7 ;  /* 0x000000070e003986 */ /* 0x0001e8000c101518 */
[----:B------:R0:W-:Y:S01]  /*7640*/  @P2 STG.E.U16 desc[UR24][R16.64], R18 ;  /* 0x0000001210002986 */ /* 0x0001e2000c101518 */
[----:B------:R-:W-:-:S03]  /*7650*/  IMAD.WIDE R8, R21, 0x2, R8 ;  /* 0x0000000215087825 */ /* 0x000fc600078e0208 */
[----:B------:R0:W-:Y:S01]  /*7660*/  @P0 STG.E.U16 desc[UR24][R2.64], R27 ;  /* 0x0000001b02000986 */ /* 0x0001e2000c101518 */
[----:B------:R-:W-:Y:S05]  /*7670*/  @!P1 EXIT ;  /* 0x000000000000994d */ /* 0x000fea0003800000 */
[----:B0-----:R-:W-:-:S05]  /*7680*/  PRMT R4, R27, 0x7632, R4 ;  /* 0x000076321b047816 */ /* 0x001fca0000000004 */
[----:B------:R-:W-:Y:S01]  /*7690*/  STG.E.U16 desc[UR24][R8.64], R4 ;  /* 0x0000000408007986 */ /* 0x000fe2000c101518 */
[----:B------:R-:W-:Y:S05]  /*76a0*/  EXIT ;  /* 0x000000000000794d */ /* 0x000fea0003800000 */
.L_x_2:
[----:B------:R-:W-:-:S00]  /*76b0*/  BRA `(.L_x_2) ;  /* 0xfffffffc00fc7947 */ /* 0x000fc0000383ffff */
[----:B------:R-:W-:-:S00]  /*76c0*/  NOP ;  /* 0x0000000000007918 */ /* 0x000fc00000000000 */
        /* <DEDUP_REMOVED lines=11> */
.L_x_3:


//--------------------- .nv.shared.matmul_kernel  --------------------------
	.section	.nv.shared.matmul_kernel,"aw",@nobits
	.sectionflags	@""
	.align	16
	.zero		1024


//--------------------- .nv.shared.reserved.0     --------------------------
	.section	.nv.shared.reserved.0,"aw",@nobits
	.weak		__nv_reservedSMEM_offset_0_alias
	.size		__nv_reservedSMEM_offset_0_alias, 0, 0
	.other		__nv_reservedSMEM_offset_0_alias,@"STO_CUDA_RESERVED_SHARED STV_DEFAULT"
__nv_reservedSMEM_offset_0_alias:
	.zero		0


//--------------------- .nv.constant0.matmul_kernel --------------------------
	.section	.nv.constant0.matmul_kernel,"a",@progbits
	.sectionflags	@""
	.align	4
.nv.constant0.matmul_kernel:
	.zero		608


//--------------------- SYMBOLS --------------------------

	.type		.nv.reservedSmem.offset0,@object
	.size		.nv.reservedSmem.offset0,0x4
